	.target	sm_90a

	.elftype	@"ET_EXEC"


//--------------------- .note.nv.tkinfo           --------------------------
	.section	.note.nv.tkinfo,"",@"SHT_NOTE"
	.sectionflags	@"SHF_NOTE_NV_TKINFO"
	.tkinfo
        /*0018*/ 	.word	0x00000002
        /*0030*/ 	.string	""
        /*0030*/ 	.string	"ptxas"
        /*0030*/ 	.string	"Cuda compilation tools, release 13.0, V13.0.88"
        /*0030*/ 	.string	"Build cuda_13.0.r13.0/compiler.36424714_0"
        /*0030*/ 	.string	"-arch sm_90a -m 64 "



//--------------------- .note.nv.cuinfo           --------------------------
	.section	.note.nv.cuinfo,"",@"SHT_NOTE"
	.sectionflags	@"SHF_NOTE_NV_CUINFO"
        /*0018*/ 	.short	0x0002
        /*001a*/ 	.short	0x005a
        /*001c*/ 	.short	0x0082
	.zero		2


//--------------------- .nv.info                  --------------------------
	.section	.nv.info,"",@"SHT_CUDA_INFO"
	.align	4


	//----- nvinfo : EIATTR_REGCOUNT
	.align		4
        /*0000*/ 	.byte	0x04, 0x2f
        /*0002*/ 	.short	(.L_15 - .L_14)
	.align		4
.L_14:
        /*0004*/ 	.word	index@(_ZN7cutlass13device_kernelINS_4gemm6kernel13GemmUniversalIN4cute5tupleIJiiiiEEENS1_10collective13CollectiveMmaINS1_34MainloopSm90TmaGmmaWarpSpecializedILi4ENS5_IJNS4_1CILi1EEENSA_ILi2EEESB_EEENS1_32KernelTmaWarpSpecializedPingpongEEENS5_IJNSA_ILi64EEENSA_ILi256EEENSA_ILi32EEEEEENS_10bfloat16_tENS5_IJlSB_lEEESK_SL_NS4_8TiledMMAINS4_8MMA_AtomIJNS4_4SM904GMMA28MMA_64x256x16_F32BF16BF16_SSILNSP_5MajorE0ELSR_0ELNSP_7ScaleInE1ELSS_1EEEEEENS4_6LayoutINS5_IJSB_SB_SB_EEENS5_IJNSA_ILi0EEESX_SX_EEEEENS5_IJNS4_10UnderscoreES10_S10_EEEEENS4_23SM90_TMA_LOAD_MULTICASTENS4_14ComposedLayoutINS4_7SwizzleILi2ELi4ELi3EEENS4_18smem_ptr_flag_bitsILi16EEENSV_INS5_IJNSA_ILi8EEESI_EEENS5_IJSI_SB_EEEEEEEvNS4_8identityENS4_13SM90_TMA_LOADES1D_vS1E_EENS_8epilogue10collective6detail29Sm90TmaWarpSpecializedAdapterINS1I_15DefaultEpilogueISK_SL_SL_NS1H_6thread17LinearCombinationISK_Li1EffLNS1M_9ScaleType4KindE0ELNS_15FloatRoundStyleE2ESK_EENS1_15EpilogueDefaultEEEEEvvEEEEvNT_6ParamsE)
        /*0008*/ 	.word	0x000000a8


	//----- nvinfo : EIATTR_FRAME_SIZE
	.align		4
.L_15:
        /*000c*/ 	.byte	0x04, 0x11
        /*000e*/ 	.short	(.L_17 - .L_16)
	.align		4
.L_16:
        /*0010*/ 	.word	index@(_ZN7cutlass13device_kernelINS_4gemm6kernel13GemmUniversalIN4cute5tupleIJiiiiEEENS1_10collective13CollectiveMmaINS1_34MainloopSm90TmaGmmaWarpSpecializedILi4ENS5_IJNS4_1CILi1EEENSA_ILi2EEESB_EEENS1_32KernelTmaWarpSpecializedPingpongEEENS5_IJNSA_ILi64EEENSA_ILi256EEENSA_ILi32EEEEEENS_10bfloat16_tENS5_IJlSB_lEEESK_SL_NS4_8TiledMMAINS4_8MMA_AtomIJNS4_4SM904GMMA28MMA_64x256x16_F32BF16BF16_SSILNSP_5MajorE0ELSR_0ELNSP_7ScaleInE1ELSS_1EEEEEENS4_6LayoutINS5_IJSB_SB_SB_EEENS5_IJNSA_ILi0EEESX_SX_EEEEENS5_IJNS4_10UnderscoreES10_S10_EEEEENS4_23SM90_TMA_LOAD_MULTICASTENS4_14ComposedLayoutINS4_7SwizzleILi2ELi4ELi3EEENS4_18smem_ptr_flag_bitsILi16EEENSV_INS5_IJNSA_ILi8EEESI_EEENS5_IJSI_SB_EEEEEEEvNS4_8identityENS4_13SM90_TMA_LOADES1D_vS1E_EENS_8epilogue10collective6detail29Sm90TmaWarpSpecializedAdapterINS1I_15DefaultEpilogueISK_SL_SL_NS1H_6thread17LinearCombinationISK_Li1EffLNS1M_9ScaleType4KindE0ELNS_15FloatRoundStyleE2ESK_EENS1_15EpilogueDefaultEEEEEvvEEEEvNT_6ParamsE)
        /*0014*/ 	.word	0x00000000


	//----- nvinfo : EIATTR_MIN_STACK_SIZE
	.align		4
.L_17:
        /*0018*/ 	.byte	0x04, 0x12
        /*001a*/ 	.short	(.L_19 - .L_18)
	.align		4
.L_18:
        /*001c*/ 	.word	index@(_ZN7cutlass13device_kernelINS_4gemm6kernel13GemmUniversalIN4cute5tupleIJiiiiEEENS1_10collective13CollectiveMmaINS1_34MainloopSm90TmaGmmaWarpSpecializedILi4ENS5_IJNS4_1CILi1EEENSA_ILi2EEESB_EEENS1_32KernelTmaWarpSpecializedPingpongEEENS5_IJNSA_ILi64EEENSA_ILi256EEENSA_ILi32EEEEEENS_10bfloat16_tENS5_IJlSB_lEEESK_SL_NS4_8TiledMMAINS4_8MMA_AtomIJNS4_4SM904GMMA28MMA_64x256x16_F32BF16BF16_SSILNSP_5MajorE0ELSR_0ELNSP_7ScaleInE1ELSS_1EEEEEENS4_6LayoutINS5_IJSB_SB_SB_EEENS5_IJNSA_ILi0EEESX_SX_EEEEENS5_IJNS4_10UnderscoreES10_S10_EEEEENS4_23SM90_TMA_LOAD_MULTICASTENS4_14ComposedLayoutINS4_7SwizzleILi2ELi4ELi3EEENS4_18smem_ptr_flag_bitsILi16EEENSV_INS5_IJNSA_ILi8EEESI_EEENS5_IJSI_SB_EEEEEEEvNS4_8identityENS4_13SM90_TMA_LOADES1D_vS1E_EENS_8epilogue10collective6detail29Sm90TmaWarpSpecializedAdapterINS1I_15DefaultEpilogueISK_SL_SL_NS1H_6thread17LinearCombinationISK_Li1EffLNS1M_9ScaleType4KindE0ELNS_15FloatRoundStyleE2ESK_EENS1_15EpilogueDefaultEEEEEvvEEEEvNT_6ParamsE)
        /*0020*/ 	.word	0x00000000
.L_19:


//--------------------- .nv.compat                --------------------------
	.section	.nv.compat,"",@"SHT_CUDA_COMPAT_INFO"
	.align	4
        /*0000*/ 	.byte	0x02, 0x09, 0x01, 0x00, 0x02, 0x02, 0x04, 0x00, 0x02, 0x05, 0x05, 0x00, 0x03, 0x07, 0x01, 0x01
        /*0010*/ 	.byte	0x02, 0x03, 0x01, 0x00, 0x02, 0x06, 0x01, 0x00, 0x04, 0x0b, 0x08, 0x00, 0x00, 0x00, 0x00, 0x00
        /*0020*/ 	.byte	0x00, 0x00, 0x00, 0x00


//--------------------- .nv.info._ZN7cutlass13device_kernelINS_4gemm6kernel13GemmUniversalIN4cute5tupleIJiiiiEEENS1_10collective13CollectiveMmaINS1_34MainloopSm90TmaGmmaWarpSpecializedILi4ENS5_IJNS4_1CILi1EEENSA_ILi2EEESB_EEENS1_32KernelTmaWarpSpecializedPingpongEEENS5_IJNSA_ILi64EEENSA_ILi256EEENSA_ILi32EEEEEENS_10bfloat16_tENS5_IJlSB_lEEESK_SL_NS4_8TiledMMAINS4_8MMA_AtomIJNS4_4SM904GMMA28MMA_64x256x16_F32BF16BF16_SSILNSP_5MajorE0ELSR_0ELNSP_7ScaleInE1ELSS_1EEEEEENS4_6LayoutINS5_IJSB_SB_SB_EEENS5_IJNSA_ILi0EEESX_SX_EEEEENS5_IJNS4_10UnderscoreES10_S10_EEEEENS4_23SM90_TMA_LOAD_MULTICASTENS4_14ComposedLayoutINS4_7SwizzleILi2ELi4ELi3EEENS4_18smem_ptr_flag_bitsILi16EEENSV_INS5_IJNSA_ILi8EEESI_EEENS5_IJSI_SB_EEEEEEEvNS4_8identityENS4_13SM90_TMA_LOADES1D_vS1E_EENS_8epilogue10collective6detail29Sm90TmaWarpSpecializedAdapterINS1I_15DefaultEpilogueISK_SL_SL_NS1H_6thread17LinearCombinationISK_Li1EffLNS1M_9ScaleType4KindE0ELNS_15FloatRoundStyleE2ESK_EENS1_15EpilogueDefaultEEEEEvvEEEEvNT_6ParamsE --------------------------
	.section	.nv.info._ZN7cutlass13device_kernelINS_4gemm6kernel13GemmUniversalIN4cute5tupleIJiiiiEEENS1_10collective13CollectiveMmaINS1_34MainloopSm90TmaGmmaWarpSpecializedILi4ENS5_IJNS4_1CILi1EEENSA_ILi2EEESB_EEENS1_32KernelTmaWarpSpecializedPingpongEEENS5_IJNSA_ILi64EEENSA_ILi256EEENSA_ILi32EEEEEENS_10bfloat16_tENS5_IJlSB_lEEESK_SL_NS4_8TiledMMAINS4_8MMA_AtomIJNS4_4SM904GMMA28MMA_64x256x16_F32BF16BF16_SSILNSP_5MajorE0ELSR_0ELNSP_7ScaleInE1ELSS_1EEEEEENS4_6LayoutINS5_IJSB_SB_SB_EEENS5_IJNSA_ILi0EEESX_SX_EEEEENS5_IJNS4_10UnderscoreES10_S10_EEEEENS4_23SM90_TMA_LOAD_MULTICASTENS4_14ComposedLayoutINS4_7SwizzleILi2ELi4ELi3EEENS4_18smem_ptr_flag_bitsILi16EEENSV_INS5_IJNSA_ILi8EEESI_EEENS5_IJSI_SB_EEEEEEEvNS4_8identityENS4_13SM90_TMA_LOADES1D_vS1E_EENS_8epilogue10collective6detail29Sm90TmaWarpSpecializedAdapterINS1I_15DefaultEpilogueISK_SL_SL_NS1H_6thread17LinearCombinationISK_Li1EffLNS1M_9ScaleType4KindE0ELNS_15FloatRoundStyleE2ESK_EENS1_15EpilogueDefaultEEEEEvvEEEEvNT_6ParamsE,"",@"SHT_CUDA_INFO"
	.sectionflags	@""
	.align	4


	//----- nvinfo : EIATTR_CUDA_API_VERSION
	.align		4
        /*0000*/ 	.byte	0x04, 0x37
        /*0002*/ 	.short	(.L_21 - .L_20)
.L_20:
        /*0004*/ 	.word	0x00000082


	//----- nvinfo : EIATTR_KPARAM_INFO
	.align		4
.L_21:
        /*0008*/ 	.byte	0x04, 0x17
        /*000a*/ 	.short	(.L_23 - .L_22)
.L_22:
        /*000c*/ 	.word	0x00000000
        /*0010*/ 	.short	0x0000
        /*0012*/ 	.short	0x0070
        /*0014*/ 	.byte	0x00, 0xf0, 0x01, 0x10


	//----- nvinfo : EIATTR_SPARSE_MMA_MASK
	.align		4
.L_23:
        /*0018*/ 	.byte	0x03, 0x50
        /*001a*/ 	.short	0x0000


	//----- nvinfo : EIATTR_MAXREG_COUNT
	.align		4
        /*001c*/ 	.byte	0x03, 0x1b
        /*001e*/ 	.short	0x00a8


	//----- nvinfo : EIATTR_NUM_BARRIERS
	.align		4
        /*0020*/ 	.byte	0x02, 0x4c
        /*0022*/ 	.byte	0x01
	.zero		1


	//----- nvinfo : EIATTR_EXTERNS
	.align		4
        /*0024*/ 	.byte	0x04, 0x0f
        /*0026*/ 	.short	(.L_25 - .L_24)


	//   ....[0]....
	.align		4
.L_24:
        /*0028*/ 	.word	index@(__assertfail)


	//----- nvinfo : EIATTR_MERCURY_ISA_VERSION
	.align		4
.L_25:
        /*002c*/ 	.byte	0x03, 0x5f
        /*002e*/ 	.short	0x0101


	//----- nvinfo : EIATTR_INT_WARP_WIDE_INSTR_OFFSETS
	.align		4
        /*0030*/ 	.byte	0x04, 0x31
        /*0032*/ 	.short	(.L_27 - .L_26)


	//   ....[0]....
.L_26:
        /*0034*/ 	.word	0x00000590


	//   ....[1]....
        /*0038*/ 	.word	0x000005d0


	//   ....[2]....
        /*003c*/ 	.word	0x00000660


	//   ....[3]....
        /*0040*/ 	.word	0x00000690


	//   ....[4]....
        /*0044*/ 	.word	0x000006d0


	//   ....[5]....
        /*0048*/ 	.word	0x000006e0


	//   ....[6]....
        /*004c*/ 	.word	0x000007a0


	//   ....[7]....
        /*0050*/ 	.word	0x00000800


	//   ....[8]....
        /*0054*/ 	.word	0x00001f00


	//----- nvinfo : EIATTR_COOP_GROUP_MASK_REGIDS
	.align		4
.L_27:
        /*0058*/ 	.byte	0x04, 0x29
        /*005a*/ 	.short	(.L_29 - .L_28)


	//   ....[0]....
.L_28:
        /*005c*/ 	.word	0xffffffff


	//   ....[1]....
        /*0060*/ 	.word	0xffffffff


	//   ....[2]....
        /*0064*/ 	.word	0xffffffff


	//   ....[3]....
        /*0068*/ 	.word	0xffffffff


	//   ....[4]....
        /*006c*/ 	.word	0xffffffff


	//   ....[5]....
        /*0070*/ 	.word	0xffffffff


	//   ....[6]....
        /*0074*/ 	.word	0xffffffff


	//----- nvinfo : EIATTR_COOP_GROUP_INSTR_OFFSETS
	.align		4
.L_29:
        /*0078*/ 	.byte	0x04, 0x28
        /*007a*/ 	.short	(.L_31 - .L_30)


	//   ....[0]....
.L_30:
        /*007c*/ 	.word	0x00000060


	//   ....[1]....
        /*0080*/ 	.word	0x00000080


	//   ....[2]....
        /*0084*/ 	.word	0x00000180


	//   ....[3]....
        /*0088*/ 	.word	0x000003b0


	//   ....[4]....
        /*008c*/ 	.word	0x000003f0


	//   ....[5]....
        /*0090*/ 	.word	0x000004e0


	//   ....[6]....
        /*0094*/ 	.word	0x00000910


	//----- nvinfo : EIATTR_REG_RECONFIG
	.align		4
.L_31:
        /*0098*/ 	.byte	0x01, 0x54
	.zero		2


	//----- nvinfo : EIATTR_SYSCALL_OFFSETS
	.align		4
        /*009c*/ 	.byte	0x04, 0x46
        /*009e*/ 	.short	(.L_33 - .L_32)


	//   ....[0]....
.L_32:
        /*00a0*/ 	.word	0x00001870


	//----- nvinfo : EIATTR_MBARRIER_INSTR_OFFSETS
	.align		4
.L_33:
        /*00a4*/ 	.byte	0x04, 0x39
        /*00a6*/ 	.short	(.L_35 - .L_34)


	//   ....[0]....
.L_34:
        /*00a8*/ 	.word	0x00000320
        /*00ac*/ 	.word	0x000000ff
        /*00b0*/ 	.word	0x00000000
        /*00b4*/ 	.short	0x0100
        /*00b6*/ 	.byte	0x07
	.zero		1


	//   ....[1]....
        /*00b8*/ 	.word	0x00000330
        /*00bc*/ 	.word	0x000000ff
        /*00c0*/ 	.word	0x00000020
        /*00c4*/ 	.short	0x0100
        /*00c6*/ 	.byte	0x07
	.zero		1


	//   ....[2]....
        /*00c8*/ 	.word	0x00000340
        /*00cc*/ 	.word	0x000000ff
        /*00d0*/ 	.word	0x00000008
        /*00d4*/ 	.short	0x0100
        /*00d6*/ 	.byte	0x07
	.zero		1


	//   ....[3]....
        /*00d8*/ 	.word	0x00000350
        /*00dc*/ 	.word	0x000000ff
        /*00e0*/ 	.word	0x00000028
        /*00e4*/ 	.short	0x0100
        /*00e6*/ 	.byte	0x07
	.zero		1


	//   ....[4]....
        /*00e8*/ 	.word	0x00000360
        /*00ec*/ 	.word	0x000000ff
        /*00f0*/ 	.word	0x00000010
        /*00f4*/ 	.short	0x0100
        /*00f6*/ 	.byte	0x07
	.zero		1


	//   ....[5]....
        /*00f8*/ 	.word	0x00000370
        /*00fc*/ 	.word	0x000000ff
        /*0100*/ 	.word	0x00000030
        /*0104*/ 	.short	0x0100
        /*0106*/ 	.byte	0x07
	.zero		1


	//   ....[6]....
        /*0108*/ 	.word	0x00000380
        /*010c*/ 	.word	0x000000ff
        /*0110*/ 	.word	0x00000018
        /*0114*/ 	.short	0x0100
        /*0116*/ 	.byte	0x07
	.zero		1


	//   ....[7]....
        /*0118*/ 	.word	0x00000390
        /*011c*/ 	.word	0x000000ff
        /*0120*/ 	.word	0x00000038
        /*0124*/ 	.short	0x0100
        /*0126*/ 	.byte	0x07
	.zero		1


	//   ....[8]....
        /*0128*/ 	.word	0x000007e0
        /*012c*/ 	.word	0x000000ff
        /*0130*/ 	.word	0x00000070
        /*0134*/ 	.short	0x0100
        /*0136*/ 	.byte	0x0d
	.zero		1


	//   ....[9]....
        /*0138*/ 	.word	0x00000820
        /*013c*/ 	.word	0x000000ff
        /*0140*/ 	.word	0x00000078
        /*0144*/ 	.short	0x0100
        /*0146*/ 	.byte	0x0d
	.zero		1


	//   ....[10]....
        /*0148*/ 	.word	0x00000850
        /*014c*/ 	.word	0x000000ff
        /*0150*/ 	.word	0x00000050
        /*0154*/ 	.short	0x0100
        /*0156*/ 	.byte	0x10
	.zero		1


	//   ....[11]....
        /*0158*/ 	.word	0x000008a0
        /*015c*/ 	.word	0x000000ff
        /*0160*/ 	.word	0x00000058
        /*0164*/ 	.short	0x0100
        /*0166*/ 	.byte	0x10
	.zero		1


	//   ....[12]....
        /*0168*/ 	.word	0x000008b0
        /*016c*/ 	.word	0x000000ff
        /*0170*/ 	.word	0x00000060
        /*0174*/ 	.short	0x0100
        /*0176*/ 	.byte	0x10
	.zero		1


	//   ....[13]....
        /*0178*/ 	.word	0x000008c0
        /*017c*/ 	.word	0x000000ff
        /*0180*/ 	.word	0x00000068
        /*0184*/ 	.short	0x0100
        /*0186*/ 	.byte	0x10
	.zero		1


	//   ....[14]....
        /*0188*/ 	.word	0x00001750
        /*018c*/ 	.word	0x0000009c
        /*0190*/ 	.word	0x00000000
        /*0194*/ 	.short	0x010a
        /*0196*/ 	.byte	0x2e
	.zero		1


	//   ....[15]....
        /*0198*/ 	.word	0x00001900
        /*019c*/ 	.word	0x00000003
        /*01a0*/ 	.word	0x00000000
        /*01a4*/ 	.short	0x010a
        /*01a6*/ 	.byte	0x3f
	.zero		1


	//   ....[16]....
        /*01a8*/ 	.word	0x00001960
        /*01ac*/ 	.word	0x00000003
        /*01b0*/ 	.word	0x00000000
        /*01b4*/ 	.short	0x010a
        /*01b6*/ 	.byte	0x3f
	.zero		1


	//   ....[17]....
        /*01b8*/ 	.word	0x00001bd0
        /*01bc*/ 	.word	0x000000ff
        /*01c0*/ 	.word	0x00000000
        /*01c4*/ 	.short	0x010a
        /*01c6*/ 	.byte	0x04
	.zero		1


	//   ....[18]....
        /*01c8*/ 	.word	0x00001c10
        /*01cc*/ 	.word	0x000000ff
        /*01d0*/ 	.word	0x00000000
        /*01d4*/ 	.short	0x010a
        /*01d6*/ 	.byte	0x04
	.zero		1


	//   ....[19]....
        /*01d8*/ 	.word	0x00001d90
        /*01dc*/ 	.word	0x00000005
        /*01e0*/ 	.word	0x00000000
        /*01e4*/ 	.short	0x0101
        /*01e6*/ 	.byte	0x3f
	.zero		1


	//   ....[20]....
        /*01e8*/ 	.word	0x00001e90
        /*01ec*/ 	.word	0x0000009d
        /*01f0*/ 	.word	0x00000000
        /*01f4*/ 	.short	0x0101
        /*01f6*/ 	.byte	0x2f
	.zero		1


	//   ....[21]....
        /*01f8*/ 	.word	0x00001f80
        /*01fc*/ 	.word	0x00000003
        /*0200*/ 	.word	0x00000000
        /*0204*/ 	.short	0x0101
        /*0206*/ 	.byte	0x3f
	.zero		1


	//   ....[22]....
        /*0208*/ 	.word	0x00002040
        /*020c*/ 	.word	0x0000009c
        /*0210*/ 	.word	0x00000010
        /*0214*/ 	.short	0x010a
        /*0216*/ 	.byte	0x2e
	.zero		1


	//   ....[23]....
        /*0218*/ 	.word	0x00009df0
        /*021c*/ 	.word	0x0000009f
        /*0220*/ 	.word	0x00000000
        /*0224*/ 	.short	0x0101
        /*0226*/ 	.byte	0x2f
	.zero		1


	//   ....[24]....
        /*0228*/ 	.word	0x0000a810
        /*022c*/ 	.word	0x0000000c
        /*0230*/ 	.word	0x00000020
        /*0234*/ 	.short	0x010a
        /*0236*/ 	.byte	0x3f
	.zero		1


	//   ....[25]....
        /*0238*/ 	.word	0x0000ac50
        /*023c*/ 	.word	0x00000004
        /*0240*/ 	.word	0x00000078
        /*0244*/ 	.short	0x0101
        /*0246*/ 	.byte	0x3f
	.zero		1


	//   ....[26]....
        /*0248*/ 	.word	0x0000b360
        /*024c*/ 	.word	0x00000007
        /*0250*/ 	.word	0x00000000
        /*0254*/ 	.short	0x010a
        /*0256*/ 	.byte	0x3f
	.zero		1


	//   ....[27]....
        /*0258*/ 	.word	0x0000b3e0
        /*025c*/ 	.word	0x00000009
        /*0260*/ 	.word	0x00000000
        /*0264*/ 	.short	0x010a
        /*0266*/ 	.byte	0x3f
	.zero		1


	//   ....[28]....
        /*0268*/ 	.word	0x0000b470
        /*026c*/ 	.word	0x00000006
        /*0270*/ 	.word	0x00000000
        /*0274*/ 	.short	0x010a
        /*0276*/ 	.byte	0x3f
	.zero		1


	//   ....[29]....
        /*0278*/ 	.word	0x0000b500
        /*027c*/ 	.word	0x00000003
        /*0280*/ 	.word	0x00000000
        /*0284*/ 	.short	0x010a
        /*0286*/ 	.byte	0x3f
	.zero		1


	//   ....[30]....
        /*0288*/ 	.word	0x0000b560
        /*028c*/ 	.word	0x0000009e
        /*0290*/ 	.word	0x00000000
        /*0294*/ 	.short	0x010a
        /*0296*/ 	.byte	0x3f
	.zero		1


	//   ....[31]....
        /*0298*/ 	.word	0x0000b5b0
        /*029c*/ 	.word	0x00000003
        /*02a0*/ 	.word	0x00000000
        /*02a4*/ 	.short	0x010a
        /*02a6*/ 	.byte	0x3f
	.zero		1


	//   ....[32]....
        /*02a8*/ 	.word	0x0000b610
        /*02ac*/ 	.word	0x00000005
        /*02b0*/ 	.word	0x00000000
        /*02b4*/ 	.short	0x010a
        /*02b6*/ 	.byte	0x3f
	.zero		1


	//   ....[33]....
        /*02b8*/ 	.word	0x0000b660
        /*02bc*/ 	.word	0x0000009e
        /*02c0*/ 	.word	0x00000010
        /*02c4*/ 	.short	0x010a
        /*02c6*/ 	.byte	0x3f
	.zero		1


	//   ....[34]....
        /*02c8*/ 	.word	0x0000b730
        /*02cc*/ 	.word	0x0000000c
        /*02d0*/ 	.word	0x00000020
        /*02d4*/ 	.short	0x010a
        /*02d6*/ 	.byte	0x3f
	.zero		1


	//   ....[35]....
        /*02d8*/ 	.word	0x0000b800
        /*02dc*/ 	.word	0x00000007
        /*02e0*/ 	.word	0x00000000
        /*02e4*/ 	.short	0x010a
        /*02e6*/ 	.byte	0x3f
	.zero		1


	//   ....[36]....
        /*02e8*/ 	.word	0x0000b850
        /*02ec*/ 	.word	0x00000009
        /*02f0*/ 	.word	0x00000000
        /*02f4*/ 	.short	0x010a
        /*02f6*/ 	.byte	0x3f
	.zero		1


	//   ....[37]....
        /*02f8*/ 	.word	0x0000b8a0
        /*02fc*/ 	.word	0x00000006
        /*0300*/ 	.word	0x00000000
        /*0304*/ 	.short	0x010a
        /*0306*/ 	.byte	0x3f
	.zero		1


	//----- nvinfo : EIATTR_NUM_MBARRIERS
	.align		4
.L_35:
        /*0308*/ 	.byte	0x03, 0x38
        /*030a*/ 	.short	0x000e


	//----- nvinfo : EIATTR_EXIT_INSTR_OFFSETS
	.align		4
        /*030c*/ 	.byte	0x04, 0x1c
        /*030e*/ 	.short	(.L_37 - .L_36)


	//   ....[0]....
.L_36:
        /*0310*/ 	.word	0x00001420


	//   ....[1]....
        /*0314*/ 	.word	0x00001480


	//   ....[2]....
        /*0318*/ 	.word	0x0000a500


	//   ....[3]....
        /*031c*/ 	.word	0x0000a530


	//   ....[4]....
        /*0320*/ 	.word	0x0000b550


	//----- nvinfo : EIATTR_MAX_THREADS
	.align		4
.L_37:
        /*0324*/ 	.byte	0x04, 0x05
        /*0326*/ 	.short	(.L_39 - .L_38)
.L_38:
        /*0328*/ 	.word	0x00000180
        /*032c*/ 	.word	0x00000001
        /*0330*/ 	.word	0x00000001


	//----- nvinfo : EIATTR_CRS_STACK_SIZE
	.align		4
.L_39:
        /*0334*/ 	.byte	0x04, 0x1e
        /*0336*/ 	.short	(.L_41 - .L_40)
.L_40:
        /*0338*/ 	.word	0x00000000


	//----- nvinfo : EIATTR_CBANK_PARAM_SIZE
	.align		4
.L_41:
        /*033c*/ 	.byte	0x03, 0x19
        /*033e*/ 	.short	0x0470


	//----- nvinfo : EIATTR_PARAM_CBANK
	.align		4
        /*0340*/ 	.byte	0x04, 0x0a
        /*0342*/ 	.short	(.L_43 - .L_42)
	.align		4
.L_42:
        /*0344*/ 	.word	index@(.nv.constant0._ZN7cutlass13device_kernelINS_4gemm6kernel13GemmUniversalIN4cute5tupleIJiiiiEEENS1_10collective13CollectiveMmaINS1_34MainloopSm90TmaGmmaWarpSpecializedILi4ENS5_IJNS4_1CILi1EEENSA_ILi2EEESB_EEENS1_32KernelTmaWarpSpecializedPingpongEEENS5_IJNSA_ILi64EEENSA_ILi256EEENSA_ILi32EEEEEENS_10bfloat16_tENS5_IJlSB_lEEESK_SL_NS4_8TiledMMAINS4_8MMA_AtomIJNS4_4SM904GMMA28MMA_64x256x16_F32BF16BF16_SSILNSP_5MajorE0ELSR_0ELNSP_7ScaleInE1ELSS_1EEEEEENS4_6LayoutINS5_IJSB_SB_SB_EEENS5_IJNSA_ILi0EEESX_SX_EEEEENS5_IJNS4_10UnderscoreES10_S10_EEEEENS4_23SM90_TMA_LOAD_MULTICASTENS4_14ComposedLayoutINS4_7SwizzleILi2ELi4ELi3EEENS4_18smem_ptr_flag_bitsILi16EEENSV_INS5_IJNSA_ILi8EEESI_EEENS5_IJSI_SB_EEEEEEEvNS4_8identityENS4_13SM90_TMA_LOADES1D_vS1E_EENS_8epilogue10collective6detail29Sm90TmaWarpSpecializedAdapterINS1I_15DefaultEpilogueISK_SL_SL_NS1H_6thread17LinearCombinationISK_Li1EffLNS1M_9ScaleType4KindE0ELNS_15FloatRoundStyleE2ESK_EENS1_15EpilogueDefaultEEEEEvvEEEEvNT_6ParamsE)
        /*0348*/ 	.short	0x0210
        /*034a*/ 	.short	0x0470


	//----- nvinfo : EIATTR_SW_WAR
	.align		4
.L_43:
        /*034c*/ 	.byte	0x04, 0x36
        /*034e*/ 	.short	(.L_45 - .L_44)
.L_44:
        /*0350*/ 	.word	0x00000008
.L_45:


//--------------------- .nv.callgraph             --------------------------
	.section	.nv.callgraph,"",@"SHT_CUDA_CALLGRAPH"
	.align	4
	.sectionentsize	8
	.align		4
        /*0000*/ 	.word	0x00000000
	.align		4
        /*0004*/ 	.word	0xffffffff
	.align		4
        /*0008*/ 	.word	index@(_ZN7cutlass13device_kernelINS_4gemm6kernel13GemmUniversalIN4cute5tupleIJiiiiEEENS1_10collective13CollectiveMmaINS1_34MainloopSm90TmaGmmaWarpSpecializedILi4ENS5_IJNS4_1CILi1EEENSA_ILi2EEESB_EEENS1_32KernelTmaWarpSpecializedPingpongEEENS5_IJNSA_ILi64EEENSA_ILi256EEENSA_ILi32EEEEEENS_10bfloat16_tENS5_IJlSB_lEEESK_SL_NS4_8TiledMMAINS4_8MMA_AtomIJNS4_4SM904GMMA28MMA_64x256x16_F32BF16BF16_SSILNSP_5MajorE0ELSR_0ELNSP_7ScaleInE1ELSS_1EEEEEENS4_6LayoutINS5_IJSB_SB_SB_EEENS5_IJNSA_ILi0EEESX_SX_EEEEENS5_IJNS4_10UnderscoreES10_S10_EEEEENS4_23SM90_TMA_LOAD_MULTICASTENS4_14ComposedLayoutINS4_7SwizzleILi2ELi4ELi3EEENS4_18smem_ptr_flag_bitsILi16EEENSV_INS5_IJNSA_ILi8EEESI_EEENS5_IJSI_SB_EEEEEEEvNS4_8identityENS4_13SM90_TMA_LOADES1D_vS1E_EENS_8epilogue10collective6detail29Sm90TmaWarpSpecializedAdapterINS1I_15DefaultEpilogueISK_SL_SL_NS1H_6thread17LinearCombinationISK_Li1EffLNS1M_9ScaleType4KindE0ELNS_15FloatRoundStyleE2ESK_EENS1_15EpilogueDefaultEEEEEvvEEEEvNT_6ParamsE)
	.align		4
        /*000c*/ 	.word	index@(__assertfail)
	.align		4
        /*0010*/ 	.word	0x00000000
	.align		4
        /*0014*/ 	.word	0xfffffffe
	.align		4
        /*0018*/ 	.word	0x00000000
	.align		4
        /*001c*/ 	.word	0xfffffffd
	.align		4
        /*0020*/ 	.word	0x00000000
	.align		4
        /*0024*/ 	.word	0xfffffffc


//--------------------- .nv.constant4             --------------------------
	.section	.nv.constant4,"a",@progbits
	.align	8
	.align		8
.nv.constant4:
        /*0000*/ 	.dword	__assertfail
	.align		8
        /*0008*/ 	.dword	__unnamed_1
	.align		8
        /*0010*/ 	.dword	_ZN39_INTERNAL_ad491614_4_k_cu_af3585ca_30154cuda3std3__45__cpo5beginE
	.align		8
        /*0018*/ 	.dword	_ZN39_INTERNAL_ad491614_4_k_cu_af3585ca_30154cuda3std3__45__cpo3endE
	.align		8
        /*0020*/ 	.dword	_ZN39_INTERNAL_ad491614_4_k_cu_af3585ca_30154cuda3std3__45__cpo6cbeginE
	.align		8
        /*0028*/ 	.dword	_ZN39_INTERNAL_ad491614_4_k_cu_af3585ca_30154cuda3std3__45__cpo4cendE
	.align		8
        /*0030*/ 	.dword	_ZN39_INTERNAL_ad491614_4_k_cu_af3585ca_30154cuda3std3__441_GLOBAL__N__ad491614_4_k_cu_af3585ca_30156ignoreE
	.align		8
        /*0038*/ 	.dword	_ZN39_INTERNAL_ad491614_4_k_cu_af3585ca_30154cuda3std3__419piecewise_constructE
	.align		8
        /*0040*/ 	.dword	_ZN39_INTERNAL_ad491614_4_k_cu_af3585ca_30154cuda3std3__48in_placeE
	.align		8
        /*0048*/ 	.dword	_ZN39_INTERNAL_ad491614_4_k_cu_af3585ca_30154cuda3std6ranges3__45__cpo4swapE
	.align		8
        /*0050*/ 	.dword	_ZN39_INTERNAL_ad491614_4_k_cu_af3585ca_30154cuda3std6ranges3__45__cpo9iter_moveE
	.align		8
        /*0058*/ 	.dword	_ZN39_INTERNAL_ad491614_4_k_cu_af3585ca_30154cute7productE
	.align		8
        /*0060*/ 	.dword	_ZN39_INTERNAL_ad491614_4_k_cu_af3585ca_30154cute1_E
	.align		8
        /*0068*/ 	.dword	$str$22
	.align		8
        /*0070*/ 	.dword	$str$23


//--------------------- .text._ZN7cutlass13device_kernelINS_4gemm6kernel13GemmUniversalIN4cute5tupleIJiiiiEEENS1_10collective13CollectiveMmaINS1_34MainloopSm90TmaGmmaWarpSpecializedILi4ENS5_IJNS4_1CILi1EEENSA_ILi2EEESB_EEENS1_32KernelTmaWarpSpecializedPingpongEEENS5_IJNSA_ILi64EEENSA_ILi256EEENSA_ILi32EEEEEENS_10bfloat16_tENS5_IJlSB_lEEESK_SL_NS4_8TiledMMAINS4_8MMA_AtomIJNS4_4SM904GMMA28MMA_64x256x16_F32BF16BF16_SSILNSP_5MajorE0ELSR_0ELNSP_7ScaleInE1ELSS_1EEEEEENS4_6LayoutINS5_IJSB_SB_SB_EEENS5_IJNSA_ILi0EEESX_SX_EEEEENS5_IJNS4_10UnderscoreES10_S10_EEEEENS4_23SM90_TMA_LOAD_MULTICASTENS4_14ComposedLayoutINS4_7SwizzleILi2ELi4ELi3EEENS4_18smem_ptr_flag_bitsILi16EEENSV_INS5_IJNSA_ILi8EEESI_EEENS5_IJSI_SB_EEEEEEEvNS4_8identityENS4_13SM90_TMA_LOADES1D_vS1E_EENS_8epilogue10collective6detail29Sm90TmaWarpSpecializedAdapterINS1I_15DefaultEpilogueISK_SL_SL_NS1H_6thread17LinearCombinationISK_Li1EffLNS1M_9ScaleType4KindE0ELNS_15FloatRoundStyleE2ESK_EENS1_15EpilogueDefaultEEEEEvvEEEEvNT_6ParamsE --------------------------
	.section	.text._ZN7cutlass13device_kernelINS_4gemm6kernel13GemmUniversalIN4cute5tupleIJiiiiEEENS1_10collective13CollectiveMmaINS1_34MainloopSm90TmaGmmaWarpSpecializedILi4ENS5_IJNS4_1CILi1EEENSA_ILi2EEESB_EEENS1_32KernelTmaWarpSpecializedPingpongEEENS5_IJNSA_ILi64EEENSA_ILi256EEENSA_ILi32EEEEEENS_10bfloat16_tENS5_IJlSB_lEEESK_SL_NS4_8TiledMMAINS4_8MMA_AtomIJNS4_4SM904GMMA28MMA_64x256x16_F32BF16BF16_SSILNSP_5MajorE0ELSR_0ELNSP_7ScaleInE1ELSS_1EEEEEENS4_6LayoutINS5_IJSB_SB_SB_EEENS5_IJNSA_ILi0EEESX_SX_EEEEENS5_IJNS4_10UnderscoreES10_S10_EEEEENS4_23SM90_TMA_LOAD_MULTICASTENS4_14ComposedLayoutINS4_7SwizzleILi2ELi4ELi3EEENS4_18smem_ptr_flag_bitsILi16EEENSV_INS5_IJNSA_ILi8EEESI_EEENS5_IJSI_SB_EEEEEEEvNS4_8identityENS4_13SM90_TMA_LOADES1D_vS1E_EENS_8epilogue10collective6detail29Sm90TmaWarpSpecializedAdapterINS1I_15DefaultEpilogueISK_SL_SL_NS1H_6thread17LinearCombinationISK_Li1EffLNS1M_9ScaleType4KindE0ELNS_15FloatRoundStyleE2ESK_EENS1_15EpilogueDefaultEEEEEvvEEEEvNT_6ParamsE,"ax",@progbits
	.align	128
.text._ZN7cutlass13device_kernelINS_4gemm6kernel13GemmUniversalIN4cute5tupleIJiiiiEEENS1_10collective13CollectiveMmaINS1_34MainloopSm90TmaGmmaWarpSpecializedILi4ENS5_IJNS4_1CILi1EEENSA_ILi2EEESB_EEENS1_32KernelTmaWarpSpecializedPingpongEEENS5_IJNSA_ILi64EEENSA_ILi256EEENSA_ILi32EEEEEENS_10bfloat16_tENS5_IJlSB_lEEESK_SL_NS4_8TiledMMAINS4_8MMA_AtomIJNS4_4SM904GMMA28MMA_64x256x16_F32BF16BF16_SSILNSP_5MajorE0ELSR_0ELNSP_7ScaleInE1ELSS_1EEEEEENS4_6LayoutINS5_IJSB_SB_SB_EEENS5_IJNSA_ILi0EEESX_SX_EEEEENS5_IJNS4_10UnderscoreES10_S10_EEEEENS4_23SM90_TMA_LOAD_MULTICASTENS4_14ComposedLayoutINS4_7SwizzleILi2ELi4ELi3EEENS4_18smem_ptr_flag_bitsILi16EEENSV_INS5_IJNSA_ILi8EEESI_EEENS5_IJSI_SB_EEEEEEEvNS4_8identityENS4_13SM90_TMA_LOADES1D_vS1E_EENS_8epilogue10collective6detail29Sm90TmaWarpSpecializedAdapterINS1I_15DefaultEpilogueISK_SL_SL_NS1H_6thread17LinearCombinationISK_Li1EffLNS1M_9ScaleType4KindE0ELNS_15FloatRoundStyleE2ESK_EENS1_15EpilogueDefaultEEEEEvvEEEEvNT_6ParamsE:
        .type           _ZN7cutlass13device_kernelINS_4gemm6kernel13GemmUniversalIN4cute5tupleIJiiiiEEENS1_10collective13CollectiveMmaINS1_34MainloopSm90TmaGmmaWarpSpecializedILi4ENS5_IJNS4_1CILi1EEENSA_ILi2EEESB_EEENS1_32KernelTmaWarpSpecializedPingpongEEENS5_IJNSA_ILi64EEENSA_ILi256EEENSA_ILi32EEEEEENS_10bfloat16_tENS5_IJlSB_lEEESK_SL_NS4_8TiledMMAINS4_8MMA_AtomIJNS4_4SM904GMMA28MMA_64x256x16_F32BF16BF16_SSILNSP_5MajorE0ELSR_0ELNSP_7ScaleInE1ELSS_1EEEEEENS4_6LayoutINS5_IJSB_SB_SB_EEENS5_IJNSA_ILi0EEESX_SX_EEEEENS5_IJNS4_10UnderscoreES10_S10_EEEEENS4_23SM90_TMA_LOAD_MULTICASTENS4_14ComposedLayoutINS4_7SwizzleILi2ELi4ELi3EEENS4_18smem_ptr_flag_bitsILi16EEENSV_INS5_IJNSA_ILi8EEESI_EEENS5_IJSI_SB_EEEEEEEvNS4_8identityENS4_13SM90_TMA_LOADES1D_vS1E_EENS_8epilogue10collective6detail29Sm90TmaWarpSpecializedAdapterINS1I_15DefaultEpilogueISK_SL_SL_NS1H_6thread17LinearCombinationISK_Li1EffLNS1M_9ScaleType4KindE0ELNS_15FloatRoundStyleE2ESK_EENS1_15EpilogueDefaultEEEEEvvEEEEvNT_6ParamsE,@function
        .size           _ZN7cutlass13device_kernelINS_4gemm6kernel13GemmUniversalIN4cute5tupleIJiiiiEEENS1_10collective13CollectiveMmaINS1_34MainloopSm90TmaGmmaWarpSpecializedILi4ENS5_IJNS4_1CILi1EEENSA_ILi2EEESB_EEENS1_32KernelTmaWarpSpecializedPingpongEEENS5_IJNSA_ILi64EEENSA_ILi256EEENSA_ILi32EEEEEENS_10bfloat16_tENS5_IJlSB_lEEESK_SL_NS4_8TiledMMAINS4_8MMA_AtomIJNS4_4SM904GMMA28MMA_64x256x16_F32BF16BF16_SSILNSP_5MajorE0ELSR_0ELNSP_7ScaleInE1ELSS_1EEEEEENS4_6LayoutINS5_IJSB_SB_SB_EEENS5_IJNSA_ILi0EEESX_SX_EEEEENS5_IJNS4_10UnderscoreES10_S10_EEEEENS4_23SM90_TMA_LOAD_MULTICASTENS4_14ComposedLayoutINS4_7SwizzleILi2ELi4ELi3EEENS4_18smem_ptr_flag_bitsILi16EEENSV_INS5_IJNSA_ILi8EEESI_EEENS5_IJSI_SB_EEEEEEEvNS4_8identityENS4_13SM90_TMA_LOADES1D_vS1E_EENS_8epilogue10collective6detail29Sm90TmaWarpSpecializedAdapterINS1I_15DefaultEpilogueISK_SL_SL_NS1H_6thread17LinearCombinationISK_Li1EffLNS1M_9ScaleType4KindE0ELNS_15FloatRoundStyleE2ESK_EENS1_15EpilogueDefaultEEEEEvvEEEEvNT_6ParamsE,(.L_x_328 - _ZN7cutlass13device_kernelINS_4gemm6kernel13GemmUniversalIN4cute5tupleIJiiiiEEENS1_10collective13CollectiveMmaINS1_34MainloopSm90TmaGmmaWarpSpecializedILi4ENS5_IJNS4_1CILi1EEENSA_ILi2EEESB_EEENS1_32KernelTmaWarpSpecializedPingpongEEENS5_IJNSA_ILi64EEENSA_ILi256EEENSA_ILi32EEEEEENS_10bfloat16_tENS5_IJlSB_lEEESK_SL_NS4_8TiledMMAINS4_8MMA_AtomIJNS4_4SM904GMMA28MMA_64x256x16_F32BF16BF16_SSILNSP_5MajorE0ELSR_0ELNSP_7ScaleInE1ELSS_1EEEEEENS4_6LayoutINS5_IJSB_SB_SB_EEENS5_IJNSA_ILi0EEESX_SX_EEEEENS5_IJNS4_10UnderscoreES10_S10_EEEEENS4_23SM90_TMA_LOAD_MULTICASTENS4_14ComposedLayoutINS4_7SwizzleILi2ELi4ELi3EEENS4_18smem_ptr_flag_bitsILi16EEENSV_INS5_IJNSA_ILi8EEESI_EEENS5_IJSI_SB_EEEEEEEvNS4_8identityENS4_13SM90_TMA_LOADES1D_vS1E_EENS_8epilogue10collective6detail29Sm90TmaWarpSpecializedAdapterINS1I_15DefaultEpilogueISK_SL_SL_NS1H_6thread17LinearCombinationISK_Li1EffLNS1M_9ScaleType4KindE0ELNS_15FloatRoundStyleE2ESK_EENS1_15EpilogueDefaultEEEEEvvEEEEvNT_6ParamsE)
        .other          _ZN7cutlass13device_kernelINS_4gemm6kernel13GemmUniversalIN4cute5tupleIJiiiiEEENS1_10collective13CollectiveMmaINS1_34MainloopSm90TmaGmmaWarpSpecializedILi4ENS5_IJNS4_1CILi1EEENSA_ILi2EEESB_EEENS1_32KernelTmaWarpSpecializedPingpongEEENS5_IJNSA_ILi64EEENSA_ILi256EEENSA_ILi32EEEEEENS_10bfloat16_tENS5_IJlSB_lEEESK_SL_NS4_8TiledMMAINS4_8MMA_AtomIJNS4_4SM904GMMA28MMA_64x256x16_F32BF16BF16_SSILNSP_5MajorE0ELSR_0ELNSP_7ScaleInE1ELSS_1EEEEEENS4_6LayoutINS5_IJSB_SB_SB_EEENS5_IJNSA_ILi0EEESX_SX_EEEEENS5_IJNS4_10UnderscoreES10_S10_EEEEENS4_23SM90_TMA_LOAD_MULTICASTENS4_14ComposedLayoutINS4_7SwizzleILi2ELi4ELi3EEENS4_18smem_ptr_flag_bitsILi16EEENSV_INS5_IJNSA_ILi8EEESI_EEENS5_IJSI_SB_EEEEEEEvNS4_8identityENS4_13SM90_TMA_LOADES1D_vS1E_EENS_8epilogue10collective6detail29Sm90TmaWarpSpecializedAdapterINS1I_15DefaultEpilogueISK_SL_SL_NS1H_6thread17LinearCombinationISK_Li1EffLNS1M_9ScaleType4KindE0ELNS_15FloatRoundStyleE2ESK_EENS1_15EpilogueDefaultEEEEEvvEEEEvNT_6ParamsE,@"STO_CUDA_ENTRY STV_DEFAULT"
_ZN7cutlass13device_kernelINS_4gemm6kernel13GemmUniversalIN4cute5tupleIJiiiiEEENS1_10collective13CollectiveMmaINS1_34MainloopSm90TmaGmmaWarpSpecializedILi4ENS5_IJNS4_1CILi1EEENSA_ILi2EEESB_EEENS1_32KernelTmaWarpSpecializedPingpongEEENS5_IJNSA_ILi64EEENSA_ILi256EEENSA_ILi32EEEEEENS_10bfloat16_tENS5_IJlSB_lEEESK_SL_NS4_8TiledMMAINS4_8MMA_AtomIJNS4_4SM904GMMA28MMA_64x256x16_F32BF16BF16_SSILNSP_5MajorE0ELSR_0ELNSP_7ScaleInE1ELSS_1EEEEEENS4_6LayoutINS5_IJSB_SB_SB_EEENS5_IJNSA_ILi0EEESX_SX_EEEEENS5_IJNS4_10UnderscoreES10_S10_EEEEENS4_23SM90_TMA_LOAD_MULTICASTENS4_14ComposedLayoutINS4_7SwizzleILi2ELi4ELi3EEENS4_18smem_ptr_flag_bitsILi16EEENSV_INS5_IJNSA_ILi8EEESI_EEENS5_IJSI_SB_EEEEEEEvNS4_8identityENS4_13SM90_TMA_LOADES1D_vS1E_EENS_8epilogue10collective6detail29Sm90TmaWarpSpecializedAdapterINS1I_15DefaultEpilogueISK_SL_SL_NS1H_6thread17LinearCombinationISK_Li1EffLNS1M_9ScaleType4KindE0ELNS_15FloatRoundStyleE2ESK_EENS1_15EpilogueDefaultEEEEEvvEEEEvNT_6ParamsE:
[----:B------:R-:W0:Y:S01]  /*0000*/  LDC R1, c[0x0][0x28] ;  /* 0x00000a00ff017b82 */ /* 0x000e220000000800 */
[----:B------:R-:W1:Y:S01]  /*0010*/  S2R R3, SR_TID.X ;  /* 0x0000000000037919 */ /* 0x000e620000002100 */
[----:B------:R-:W-:Y:S01]  /*0020*/  ELECT P0, URZ, PT ;  /* 0x00000000003f782f */ /* 0x000fe20003800000 */
[----:B------:R-:W-:Y:S01]  /*0030*/  BSSY B0, `(.L_x_0) ;  /* 0x0000014000007945 */ /* 0x000fe20003800000 */
[--C-:B-1----:R-:W-:Y:S02]  /*0040*/  SHF.R.U32.HI R0, RZ, 0x5, R3.reuse ;  /* 0x00000005ff007819 */ /* 0x102fe40000011603 */
[----:B------:R-:W-:-:S03]  /*0050*/  SHF.R.U32.HI R5, RZ, 0x7, R3 ;  /* 0x00000007ff057819 */ /* 0x000fc60000011603 */
[----:B------:R-:W1:Y:S02]  /*0060*/  SHFL.IDX PT, R2, R0, RZ, 0x1f ;  /* 0x00001fff00027589 */ /* 0x000e6400000e0000 */
[----:B-1----:R-:W-:Y:S02]  /*0070*/  R2UR UR6, R2 ;  /* 0x00000000020672ca */ /* 0x002fe400000e0000 */
[----:B------:R1:W2:Y:S11]  /*0080*/  SHFL.IDX PT, R2, R5, RZ, 0x1f ;  /* 0x00001fff05027589 */ /* 0x0002b600000e0000 */
[----:B------:R-:W-:-:S02]  /*0090*/  USHF.R.S32.HI UR4, URZ, 0x1f, UR6 ;  /* 0x0000001f3f047899 */ /* 0x000fc40008011406 */
[----:B------:R-:W-:Y:S02]  /*00a0*/  ISETP.NE.OR P0, PT, RZ, UR6, !P0 ;  /* 0x00000006ff007c0c */ /* 0x000fe4000c705670 */
[----:B------:R-:W-:-:S04]  /*00b0*/  ULEA.HI UR4, UR4, UR6, URZ, 0x2 ;  /* 0x0000000604047291 */ /* 0x000fc8000f8f103f */
[----:B------:R-:W-:-:S04]  /*00c0*/  ULOP3.LUT UR4, UR4, 0xfffffffc, URZ, 0xc0, !UPT ;  /* 0xfffffffc04047892 */ /* 0x000fc8000f8ec03f */
[----:B------:R-:W-:-:S03]  /*00d0*/  UIADD3 UR6, UR6, -UR4, URZ ;  /* 0x8000000406067290 */ /* 0x000fc6000fffe03f */
[----:B012---:R-:W-:Y:S09]  /*00e0*/  @P0 BRA `(.L_x_1) ;  /* 0x0000000000200947 */ /* 0x007ff20003800000 */
[----:B------:R-:W-:Y:S02]  /*00f0*/  ULDC.64 UR4, c[0x0][0x198] ;  /* 0x0000660000047ab9 */ /* 0x000fe40000000a00 */
[----:B------:R-:W-:Y:S02]  /*0100*/  UIADD3 UR8, UP0, UR4, 0xf0, URZ ;  /* 0x000000f004087890 */ /* 0x000fe4000ff1e03f */
[----:B------:R-:W-:Y:S02]  /*0110*/  UIADD3 UR4, UP1, UR4, 0x1f0, URZ ;  /* 0x000001f004047890 */ /* 0x000fe4000ff3e03f */
[----:B------:R-:W-:Y:S02]  /*0120*/  UIADD3.X UR9, URZ, UR5, URZ, UP0, !UPT ;  /* 0x000000053f097290 */ /* 0x000fe400087fe43f */
[----:B------:R-:W-:-:S07]  /*0130*/  UIADD3.X UR5, URZ, UR5, URZ, UP1, !UPT ;  /* 0x000000053f057290 */ /* 0x000fce0008ffe43f */
[----:B------:R0:W-:Y:S02]  /*0140*/  UTMACCTL.PF [UR8] ;  /* 0x00000000080079b9 */ /* 0x0001e40008040000 */
[----:B------:R0:W-:Y:S02]  /*0150*/  UTMACCTL.PF [UR4] ;  /* 0x00000000040079b9 */ /* 0x0001e40008040000 */
[----:B0-----:R-:W-:Y:S01]  /*0160*/  NOP ;  /* 0x0000000000007918 */ /* 0x001fe20000000000 */
.L_x_1:
[----:B------:R-:W-:Y:S05]  /*0170*/  BSYNC B0 ;  /* 0x0000000000007941 */ /* 0x000fea0003800000 */
.L_x_0:
[----:B------:R-:W0:Y:S01]  /*0180*/  SHFL.IDX PT, R6, R0, RZ, 0x1f ;  /* 0x00001fff00067589 */ /* 0x000e2200000e0000 */
[----:B------:R-:W-:Y:S01]  /*0190*/  R2UR UR19, R2 ;  /* 0x00000000021372ca */ /* 0x000fe200000e0000 */
[----:B------:R-:W-:Y:S01]  /*01a0*/  UISETP.NE.AND UP0, UPT, UR6, 0x3, UPT ;  /* 0x000000030600788c */ /* 0x000fe2000bf05270 */
[----:B------:R-:W-:-:S03]  /*01b0*/  SHF.R.S32.HI R2, RZ, 0x1f, R3 ;  /* 0x0000001fff027819 */ /* 0x000fc60000011403 */
[----:B------:R-:W-:Y:S01]  /*01c0*/  UISETP.EQ.OR UP0, UPT, UR6, URZ, !UP0 ;  /* 0x0000003f0600728c */ /* 0x000fe2000c702670 */
[----:B------:R-:W-:-:S07]  /*01d0*/  LEA.HI R2, R2, R3, RZ, 0x7 ;  /* 0x0000000302027211 */ /* 0x000fce00078f38ff */
[----:B------:R-:W-:Y:S02]  /*01e0*/  UIADD3 UR14, UR19, -0x1, URZ ;  /* 0xffffffff130e7890 */ /* 0x000fe4000fffe03f */
[----:B------:R-:W-:Y:S02]  /*01f0*/  UISETP.EQ.AND UP0, UPT, UR19, URZ, UP0 ;  /* 0x0000003f1300728c */ /* 0x000fe40008702270 */
[----:B------:R-:W-:Y:S02]  /*0200*/  UISETP.GE.U32.AND UP1, UPT, UR14, 0x2, UPT ;  /* 0x000000020e00788c */ /* 0x000fe4000bf26070 */
[----:B------:R-:W-:Y:S01]  /*0210*/  USEL UR41, URZ, 0x1, !UP0 ;  /* 0x000000013f297887 */ /* 0x000fe2000c000000 */
[----:B0-----:R-:W-:-:S03]  /*0220*/  ISETP.NE.AND P0, PT, R6, RZ, PT ;  /* 0x000000ff0600720c */ /* 0x001fc60003f05270 */
[----:B------:R-:W-:-:S10]  /*0230*/  USEL UR41, UR41, 0x2, UP1 ;  /* 0x0000000229297887 */ /* 0x000fd40008800000 */
[----:B------:R-:W-:Y:S05]  /*0240*/  @P0 BRA `(.L_x_2) ;  /* 0x0000000000580947 */ /* 0x000fea0003800000 */
[----:B------:R-:W0:Y:S01]  /*0250*/  S2UR UR7, SR_CgaCtaId ;  /* 0x00000000000779c3 */ /* 0x000e220000008800 */
[----:B------:R-:W-:Y:S01]  /*0260*/  UMOV UR4, 0x400 ;  /* 0x0000040000047882 */ /* 0x000fe20000000000 */
[----:B------:R-:W-:Y:S01]  /*0270*/  UMOV UR5, 0x1 ;  /* 0x0000000100057882 */ /* 0x000fe20000000000 */
[----:B------:R-:W-:Y:S01]  /*0280*/  UMOV UR8, 0x2 ;  /* 0x0000000200087882 */ /* 0x000fe20000000000 */
[----:B------:R-:W-:Y:S01]  /*0290*/  ELECT P0, URZ, PT ;  /* 0x00000000003f782f */ /* 0x000fe20003800000 */
[----:B------:R-:W-:-:S04]  /*02a0*/  UIADD3 UR8, -UR8, 0x100000, URZ ;  /* 0x0010000008087890 */ /* 0x000fc8000fffe13f */
[----:B------:R-:W-:Y:S02]  /*02b0*/  USHF.L.U32 UR9, UR8, 0xb, URZ ;  /* 0x0000000b08097899 */ /* 0x000fe4000800063f */
[----:B------:R-:W-:Y:S02]  /*02c0*/  USHF.L.U32 UR8, UR8, 0x1, URZ ;  /* 0x0000000108087899 */ /* 0x000fe4000800063f */
[----:B0-----:R-:W-:Y:S02]  /*02d0*/  ULEA UR7, UR7, UR4, 0x18 ;  /* 0x0000000407077291 */ /* 0x001fe4000f8ec03f */
[----:B------:R-:W-:-:S04]  /*02e0*/  UIADD3 UR4, -UR5, 0x100000, URZ ;  /* 0x0010000005047890 */ /* 0x000fc8000fffe13f */
[----:B------:R-:W-:Y:S02]  /*02f0*/  USHF.L.U32 UR5, UR4, 0xb, URZ ;  /* 0x0000000b04057899 */ /* 0x000fe4000800063f */
[----:B------:R-:W-:Y:S01]  /*0300*/  USHF.L.U32 UR4, UR4, 0x1, URZ ;  /* 0x0000000104047899 */ /* 0x000fe2000800063f */
[----:B------:R-:W0:Y:S11]  /*0310*/  FENCE.VIEW.ASYNC.S ;  /* 0x00000000000073c6 */ /* 0x000e360000000000 */
[----:B0-----:R0:W1:Y:S01]  /*0320*/  SYNCS.EXCH.64 URZ, [UR7], UR4 ;  /* 0x00000004073f75b2 */ /* 0x0010620008000100 */
[----:B------:R0:W2:Y:S01]  /*0330*/  SYNCS.EXCH.64 URZ, [UR7+0x20], UR8 ;  /* 0x00002008073f75b2 */ /* 0x0000a20008000100 */
[----:B------:R0:W3:Y:S01]  /*0340*/  SYNCS.EXCH.64 URZ, [UR7+0x8], UR4 ;  /* 0x00000804073f75b2 */ /* 0x0000e20008000100 */
[----:B------:R0:W4:Y:S01]  /*0350*/  SYNCS.EXCH.64 URZ, [UR7+0x28], UR8 ;  /* 0x00002808073f75b2 */ /* 0x0001220008000100 */
[----:B------:R0:W0:Y:S01]  /*0360*/  SYNCS.EXCH.64 URZ, [UR7+0x10], UR4 ;  /* 0x00001004073f75b2 */ /* 0x0000220008000100 */
[----:B------:R0:W0:Y:S01]  /*0370*/  SYNCS.EXCH.64 URZ, [UR7+0x30], UR8 ;  /* 0x00003008073f75b2 */ /* 0x0000220008000100 */
[----:B------:R0:W0:Y:S01]  /*0380*/  SYNCS.EXCH.64 URZ, [UR7+0x18], UR4 ;  /* 0x00001804073f75b2 */ /* 0x0000220008000100 */
[----:B------:R0:W0:Y:S01]  /*0390*/  SYNCS.EXCH.64 URZ, [UR7+0x38], UR8 ;  /* 0x00003808073f75b2 */ /* 0x0000220008000100 */
[----:B------:R-:W-:Y:S01]  /*03a0*/  NOP ;  /* 0x0000000000007918 */ /* 0x000fe20000000000 */
.L_x_2:
[----:B------:R-:W5:Y:S01]  /*03b0*/  SHFL.IDX PT, R10, R0, RZ, 0x1f ;  /* 0x00001fff000a7589 */ /* 0x000f6200000e0000 */
[----:B------:R-:W1:Y:S01]  /*03c0*/  S2UR UR15, SR_CTAID.X ;  /* 0x00000000000f79c3 */ /* 0x000e620000002500 */
[----:B------:R-:W-:Y:S02]  /*03d0*/  ELECT P0, URZ, PT ;  /* 0x00000000003f782f */ /* 0x000fe40003800000 */
[----:B------:R-:W-:Y:S01]  /*03e0*/  SHF.R.S32.HI R11, RZ, 0x1f, R6 ;  /* 0x0000001fff0b7819 */ /* 0x000fe20000011406 */
[----:B------:R1:W2:Y:S01]  /*03f0*/  SHFL.IDX PT, R8, R0, RZ, 0x1f ;  /* 0x00001fff00087589 */ /* 0x0002a200000e0000 */
[----:B------:R-:W-:Y:S02]  /*0400*/  ELECT P1, URZ, PT ;  /* 0x00000000003f782f */ /* 0x000fe40003820000 */
[----:B------:R-:W-:Y:S01]  /*0410*/  LOP3.LUT R2, R2, 0xffffff80, RZ, 0xc0, !PT ;  /* 0xffffff8002027812 */ /* 0x000fe200078ec0ff */
[----:B0-----:R-:W-:Y:S01]  /*0420*/  ULDC UR4, c[0x0][0x150] ;  /* 0x0000540000047ab9 */ /* 0x001fe20000000800 */
[----:B------:R-:W-:Y:S01]  /*0430*/  LEA.HI R11, R11, R6, RZ, 0x2 ;  /* 0x000000060b0b7211 */ /* 0x000fe200078f10ff */
[----:B------:R-:W0:Y:S01]  /*0440*/  S2UR UR8, SR_CTAID.Y ;  /* 0x00000000000879c3 */ /* 0x000e220000002600 */
[----:B------:R-:W-:Y:S01]  /*0450*/  NOP ;  /* 0x0000000000007918 */ /* 0x000fe20000000000 */
[----:B------:R-:W-:Y:S01]  /*0460*/  IMAD.IADD R4, R3, 0x1, -R2 ;  /* 0x0000000103047824 */ /* 0x000fe200078e0a02 */
[----:B------:R-:W-:Y:S01]  /*0470*/  LOP3.LUT R11, R11, 0x3ffffffc, RZ, 0xc0, !PT ;  /* 0x3ffffffc0b0b7812 */ /* 0x000fe200078ec0ff */
[----:B------:R-:W-:Y:S01]  /*0480*/  NOP ;  /* 0x0000000000007918 */ /* 0x000fe20000000000 */
[----:B------:R-:W-:Y:S01]  /*0490*/  ULDC UR17, c[0x0][0x148] ;  /* 0x0000520000117ab9 */ /* 0x000fe20000000800 */
[----:B------:R-:W-:Y:S01]  /*04a0*/  UMOV UR20, 0x80 ;  /* 0x0000008000147882 */ /* 0x000fe20000000000 */
[----:B------:R-:W-:Y:S01]  /*04b0*/  SHF.R.S32.HI R9, RZ, 0x1f, R4 ;  /* 0x0000001fff097819 */ /* 0x000fe20000011404 */
[----:B------:R-:W-:Y:S01]  /*04c0*/  IMAD.IADD R11, R6, 0x1, -R11 ;  /* 0x00000001060b7824 */ /* 0x000fe200078e0a0b */
[----:B------:R-:W-:Y:S01]  /*04d0*/  ULDC UR12, c[0x0][0x144] ;  /* 0x00005100000c7ab9 */ /* 0x000fe20000000800 */
[----:B------:R-:W3:Y:S01]  /*04e0*/  SHFL.IDX PT, R5, R5, RZ, 0x1f ;  /* 0x00001fff05057589 */ /* 0x000ee200000e0000 */
[----:B------:R-:W-:-:S02]  /*04f0*/  LEA.HI R2, R9, R4, RZ, 0x3 ;  /* 0x0000000409027211 */ /* 0x000fc400078f18ff */
[----:B------:R-:W-:Y:S02]  /*0500*/  ISETP.NE.AND P3, PT, RZ, UR19, PT ;  /* 0x00000013ff007c0c */ /* 0x000fe4000bf65270 */
[----:B-----5:R-:W-:Y:S02]  /*0510*/  ISETP.NE.OR P0, PT, R10, RZ, !P0 ;  /* 0x000000ff0a00720c */ /* 0x020fe40004705670 */
[----:B-1----:R-:W-:Y:S02]  /*0520*/  I2FP.F32.U32 R0, UR15 ;  /* 0x0000000f00007c45 */ /* 0x002fe40008201000 */
[----:B--2---:R-:W-:Y:S02]  /*0530*/  ISETP.NE.OR P1, PT, R8, RZ, !P1 ;  /* 0x000000ff0800720c */ /* 0x004fe40004f25670 */
[----:B------:R-:W-:Y:S01]  /*0540*/  SHF.R.S32.HI R7, RZ, 0x3, R2 ;  /* 0x00000003ff077819 */ /* 0x000fe20000011402 */
[----:B------:R-:W-:Y:S01]  /*0550*/  FMUL R0, R0, UR4 ;  /* 0x0000000400007c20 */ /* 0x000fe20008400000 */
[----:B------:R-:W-:Y:S01]  /*0560*/  ULDC UR4, c[0x0][0x154] ;  /* 0x0000550000047ab9 */ /* 0x000fe20000000800 */
[----:B0-----:R-:W-:-:S02]  /*0570*/  I2FP.F32.U32 R6, UR8 ;  /* 0x0000000800067c45 */ /* 0x001fc40008201000 */
[----:B------:R-:W-:Y:S02]  /*0580*/  SHF.R.S32.HI R2, RZ, 0x1f, R2 ;  /* 0x0000001fff027819 */ /* 0x000fe40000011402 */
[----:B------:R-:W-:Y:S01]  /*0590*/  VOTEU.ALL UP2, P0 ;  /* 0x00000000003f7886 */ /* 0x000fe20000040000 */
[----:B------:R-:W-:Y:S01]  /*05a0*/  FMUL R6, R6, UR4 ;  /* 0x0000000406067c20 */ /* 0x000fe20008400000 */
[----:B------:R-:W0:Y:S01]  /*05b0*/  F2I.U32.TRUNC.NTZ R0, R0 ;  /* 0x0000000000007305 */ /* 0x000e22000020f000 */
[----:B------:R-:W-:Y:S01]  /*05c0*/  LEA.HI R2, R2, R7, RZ, 0x2 ;  /* 0x0000000702027211 */ /* 0x000fe200078f10ff */
[----:B------:R-:W-:Y:S01]  /*05d0*/  VOTEU.ALL UP3, P1 ;  /* 0x00000000003f7886 */ /* 0x000fe20000860000 */
[----:B------:R-:W1:Y:S01]  /*05e0*/  @!UP2 S2UR UR11, SR_CgaCtaId ;  /* 0x00000000000ba9c3 */ /* 0x000e620000008800 */
[----:B------:R-:W-:Y:S01]  /*05f0*/  UMOV UR4, 0x20 ;  /* 0x0000002000047882 */ /* 0x000fe20000000000 */
[----:B------:R-:W-:Y:S01]  /*0600*/  LOP3.LUT R2, R2, 0xfffffffc, RZ, 0xc0, !PT ;  /* 0xfffffffc02027812 */ /* 0x000fe200078ec0ff */
[----:B------:R-:W-:Y:S01]  /*0610*/  @!UP2 UMOV UR10, 0x400 ;  /* 0x00000400000aa882 */ /* 0x000fe20000000000 */
[----:B------:R-:W-:-:S04]  /*0620*/  @!UP2 UIADD3 UR4, -UR4, 0x100000, URZ ;  /* 0x001000000404a890 */ /* 0x000fc8000fffe13f */
[----:B------:R-:W-:Y:S02]  /*0630*/  @!UP2 USHF.L.U32 UR5, UR4, 0xb, URZ ;  /* 0x0000000b0405a899 */ /* 0x000fe4000800063f */
[----:B------:R-:W-:Y:S01]  /*0640*/  @!UP2 USHF.L.U32 UR4, UR4, 0x1, URZ ;  /* 0x000000010404a899 */ /* 0x000fe2000800063f */
[----:B------:R-:W2:Y:S01]  /*0650*/  F2I.U32.TRUNC.NTZ R6, R6 ;  /* 0x0000000600067305 */ /* 0x000ea2000020f000 */
[----:B------:R-:W-:Y:S01]  /*0660*/  VOTEU.ALL UP0, P0 ;  /* 0x00000000003f7886 */ /* 0x000fe20000000000 */
[----:B------:R-:W-:Y:S01]  /*0670*/  IMAD.IADD R2, R7, 0x1, -R2 ;  /* 0x0000000107027824 */ /* 0x000fe200078e0a02 */
[----:B------:R-:W5:Y:S01]  /*0680*/  @!UP3 S2UR UR18, SR_CgaCtaId ;  /* 0x000000000012b9c3 */ /* 0x000f620000008800 */
[----:B------:R-:W-:Y:S01]  /*0690*/  VOTEU.ALL UP1, P0 ;  /* 0x00000000003f7886 */ /* 0x000fe20000020000 */
[----:B------:R-:W-:Y:S01]  /*06a0*/  @!UP3 UMOV UR16, 0x400 ;  /* 0x000004000010b882 */ /* 0x000fe20000000000 */
[----:B------:R-:W-:Y:S01]  /*06b0*/  IMAD R2, R11, 0x4, R2 ;  /* 0x000000040b027824 */ /* 0x000fe200078e0202 */
[----:B0-----:R-:W-:Y:S01]  /*06c0*/  R2UR UR7, R0 ;  /* 0x00000000000772ca */ /* 0x001fe200000e0000 */
[----:B------:R-:W-:Y:S01]  /*06d0*/  VOTEU.ALL UP4, P1 ;  /* 0x00000000003f7886 */ /* 0x000fe20000880000 */
[----:B------:R-:W-:Y:S01]  /*06e0*/  VOTEU.ALL UP5, P1 ;  /* 0x00000000003f7886 */ /* 0x000fe200008a0000 */
[----:B------:R-:W-:Y:S01]  /*06f0*/  IMAD.SHL.U32 R7, R2, 0x4, RZ ;  /* 0x0000000402077824 */ /* 0x000fe200078e00ff */
[----:B------:R-:W0:Y:S01]  /*0700*/  LDC R0, c[0x0][0x140] ;  /* 0x00005000ff007b82 */ /* 0x000e220000000800 */
[----:B------:R-:W-:-:S02]  /*0710*/  LOP3.LUT P0, RZ, R4, 0x7, RZ, 0xc0, !PT ;  /* 0x0000000704ff7812 */ /* 0x000fc4000780c0ff */
[----:B--2---:R-:W-:Y:S02]  /*0720*/  R2UR UR9, R6 ;  /* 0x00000000060972ca */ /* 0x004fe400000e0000 */
[----:B------:R-:W-:Y:S01]  /*0730*/  LOP3.LUT R152, R2, 0xc, R7, 0x78, !PT ;  /* 0x0000000c02987812 */ /* 0x000fe200078e7807 */
[----:B-1----:R-:W-:Y:S02]  /*0740*/  @!UP2 ULEA UR13, UR11, UR10, 0x18 ;  /* 0x0000000a0b0da291 */ /* 0x002fe4000f8ec03f */
[----:B------:R-:W-:-:S04]  /*0750*/  @!UP3 UIADD3 UR10, -UR20, 0x100000, URZ ;  /* 0x00100000140ab890 */ /* 0x000fc8000fffe13f */
[----:B------:R-:W-:Y:S02]  /*0760*/  @!UP3 USHF.L.U32 UR11, UR10, 0xb, URZ ;  /* 0x0000000b0a0bb899 */ /* 0x000fe4000800063f */
[----:B------:R-:W-:Y:S01]  /*0770*/  @!UP3 USHF.L.U32 UR10, UR10, 0x1, URZ ;  /* 0x000000010a0ab899 */ /* 0x000fe2000800063f */
[----:B------:R-:W-:Y:S01]  /*0780*/  ISETP.LT.U32.AND P0, PT, R152, 0x2, !P0 ;  /* 0x000000029800780c */ /* 0x000fe20004701070 */
[----:B------:R-:W-:Y:S01]  /*0790*/  UIADD3 UR7, -UR7, URZ, URZ ;  /* 0x0000003f07077290 */ /* 0x000fe2000fffe13f */
[----:B------:R-:W-:Y:S01]  /*07a0*/  VOTEU.ALL UP2, P1 ;  /* 0x00000000003f7886 */ /* 0x000fe20000840000 */
[----:B-----5:R-:W-:Y:S02]  /*07b0*/  @!UP3 ULEA UR16, UR18, UR16, 0x18 ;  /* 0x000000101210b291 */ /* 0x020fe4000f8ec03f */
[----:B------:R-:W-:Y:S01]  /*07c0*/  UIADD3 UR9, -UR9, URZ, URZ ;  /* 0x0000003f09097290 */ /* 0x000fe2000fffe13f */
[----:B------:R-:W1:Y:S02]  /*07d0*/  FENCE.VIEW.ASYNC.S ;  /* 0x00000000000073c6 */ /* 0x000e640000000000 */
[----:B-1----:R-:W1:Y:S01]  /*07e0*/  @!UP0 SYNCS.EXCH.64 URZ, [UR13+0x70], UR4 ;  /* 0x000070040d3f85b2 */ /* 0x002e620008000100 */
[----:B------:R-:W-:Y:S01]  /*07f0*/  UIMAD UR7, UR12, UR7, UR15 ;  /* 0x000000070c0772a4 */ /* 0x000fe2000f8e020f */
[----:B------:R-:W-:Y:S01]  /*0800*/  VOTEU.ALL UP3, P1 ;  /* 0x00000000003f7886 */ /* 0x000fe20000860000 */
[----:B0-----:R-:W-:Y:S01]  /*0810*/  ISETP.EQ.U32.AND P2, PT, R0, 0x1, PT ;  /* 0x000000010000780c */ /* 0x001fe20003f42070 */
[----:B------:R0:W2:Y:S01]  /*0820*/  @!UP1 SYNCS.EXCH.64 URZ, [UR13+0x78], UR4 ;  /* 0x000078040d3f95b2 */ /* 0x0000a20008000100 */
[----:B------:R-:W-:Y:S01]  /*0830*/  NOP ;  /* 0x0000000000007918 */ /* 0x000fe20000000000 */
[----:B0-----:R-:W-:Y:S01]  /*0840*/  UIMAD UR4, UR17, UR9, UR8 ;  /* 0x00000009110472a4 */ /* 0x001fe2000f8e0208 */
[----:B------:R0:W0:Y:S05]  /*0850*/  @!UP2 SYNCS.EXCH.64 URZ, [UR16+0x50], UR10 ;  /* 0x0000500a103fa5b2 */ /* 0x00002a0008000100 */
[----:B------:R-:W-:-:S04]  /*0860*/  ISETP.NE.AND P1, PT, R152, UR4, PT ;  /* 0x0000000498007c0c */ /* 0x000fc8000bf25270 */
[----:B------:R-:W-:-:S04]  /*0870*/  ISETP.EQ.OR P1, PT, RZ, UR7, !P1 ;  /* 0x00000007ff007c0c */ /* 0x000fc8000cf22670 */
[----:B------:R-:W-:-:S04]  /*0880*/  PLOP3.LUT P0, PT, P0, P1, PT, 0x80, 0x0 ;  /* 0x000000000000781c */ /* 0x000fc80000703070 */
[----:B------:R-:W-:Y:S01]  /*0890*/  P2R R160, PR, RZ, 0x1 ;  /* 0x00000001ffa07803 */ /* 0x000fe20000000000 */
[----:B------:R0:W0:Y:S01]  /*08a0*/  @!UP3 SYNCS.EXCH.64 URZ, [UR16+0x58], UR10 ;  /* 0x0000580a103fb5b2 */ /* 0x0000220008000100 */
[----:B------:R0:W0:Y:S01]  /*08b0*/  @!UP4 SYNCS.EXCH.64 URZ, [UR16+0x60], UR10 ;  /* 0x0000600a103fc5b2 */ /* 0x0000220008000100 */
[----:B------:R0:W0:Y:S01]  /*08c0*/  @!UP5 SYNCS.EXCH.64 URZ, [UR16+0x68], UR10 ;  /* 0x0000680a103fd5b2 */ /* 0x0000220008000100 */
[----:B------:R-:W-:Y:S01]  /*08d0*/  NOP ;  /* 0x0000000000007918 */ /* 0x000fe20000000000 */
[----:B-123--:R-:W-:Y:S05]  /*08e0*/  @!P2 BRA `(.L_x_3) ;  /* 0x000000000008a947 */ /* 0x00efea0003800000 */
[----:B0---4-:R-:W-:Y:S01]  /*08f0*/  UCGABAR_ARV ;  /* 0x00000000000079c7 */ /* 0x011fe20008000000 */
[----:B------:R-:W-:Y:S05]  /*0900*/  BRA `(.L_x_4) ;  /* 0x0000000000047947 */ /* 0x000fea0003800000 */
.L_x_3:
[----:B0---4-:R-:W-:Y:S01]  /*0910*/  NOP ;  /* 0x0000000000007918 */ /* 0x011fe20000000000 */
.L_x_4:
[----:B------:R-:W-:Y:S01]  /*0920*/  ULDC.64 UR4, c[0x0][0x598] ;  /* 0x0001660000047ab9 */ /* 0x000fe20000000a00 */
[----:B------:R-:W-:Y:S01]  /*0930*/  ULDC.64 UR50, c[0x0][0x208] ;  /* 0x0000820000327ab9 */ /* 0x000fe20000000a00 */
[----:B------:R-:W-:-:S04]  /*0940*/  ISETP.NE.U32.AND P0, PT, RZ, UR4, PT ;  /* 0x00000004ff007c0c */ /* 0x000fc8000bf05070 */
[----:B------:R-:W-:-:S13]  /*0950*/  ISETP.NE.AND.EX P0, PT, RZ, UR5, PT, P0 ;  /* 0x00000005ff007c0c */ /* 0x000fda000bf05300 */
[----:B------:R-:W-:Y:S05]  /*0960*/  @!P0 BRA `(.L_x_5) ;  /* 0x00000000001c8947 */ /* 0x000fea0003800000 */
[----:B------:R-:W0:Y:S02]  /*0970*/  LDC.64 R6, c[0x0][0x598] ;  /* 0x00016600ff067b82 */ /* 0x000e240000000a00 */
[----:B0-----:R-:W2:Y:S02]  /*0980*/  LDG.E.64 R6, desc[UR50][R6.64] ;  /* 0x0000003206067981 */ /* 0x001ea4000c1e1b00 */
[----:B--2---:R-:W-:-:S04]  /*0990*/  ISETP.NE.U32.AND P0, PT, R6, RZ, PT ;  /* 0x000000ff0600720c */ /* 0x004fc80003f05070 */
[----:B------:R-:W-:-:S13]  /*09a0*/  ISETP.NE.AND.EX P0, PT, R7, RZ, PT, P0 ;  /* 0x000000ff0700720c */ /* 0x000fda0003f05300 */
[----:B------:R-:W-:Y:S05]  /*09b0*/  @!P0 BRA `(.L_x_5) ;  /* 0x0000000000088947 */ /* 0x000fea0003800000 */
[----:B------:R0:W5:Y:S01]  /*09c0*/  LD.E R23, desc[UR50][R6.64] ;  /* 0x0000003206177980 */ /* 0x000162000c101900 */
[----:B------:R-:W-:Y:S05]  /*09d0*/  BRA `(.L_x_6) ;  /* 0x0000000000247947 */ /* 0x000fea0003800000 */
.L_x_5:
[----:B------:R-:W-:Y:S02]  /*09e0*/  ULDC.64 UR4, c[0x0][0x588] ;  /* 0x0001620000047ab9 */ /* 0x000fe40000000a00 */
[----:B------:R-:W-:-:S04]  /*09f0*/  ISETP.NE.U32.AND P0, PT, RZ, UR4, PT ;  /* 0x00000004ff007c0c */ /* 0x000fc8000bf05070 */
[----:B------:R-:W-:-:S13]  /*0a00*/  ISETP.NE.AND.EX P0, PT, RZ, UR5, PT, P0 ;  /* 0x00000005ff007c0c */ /* 0x000fda000bf05300 */
[----:B------:R-:W-:Y:S05]  /*0a10*/  @!P0 BRA `(.L_x_7) ;  /* 0x00000000000c8947 */ /* 0x000fea0003800000 */
[----:B------:R-:W0:Y:S02]  /*0a20*/  LDC.64 R6, c[0x0][0x588] ;  /* 0x00016200ff067b82 */ /* 0x000e240000000a00 */
[----:B0-----:R1:W5:Y:S01]  /*0a30*/  LDG.E R23, desc[UR50][R6.64] ;  /* 0x0000003206177981 */ /* 0x001362000c1e1900 */
[----:B------:R-:W-:Y:S05]  /*0a40*/  BRA `(.L_x_6) ;  /* 0x0000000000087947 */ /* 0x000fea0003800000 */
.L_x_7:
[----:B------:R-:W-:Y:S02]  /*0a50*/  ULDC UR4, c[0x0][0x580] ;  /* 0x0001600000047ab9 */ /* 0x000fe40000000800 */
[----:B------:R-:W-:-:S07]  /*0a60*/  IMAD.U32 R23, RZ, RZ, UR4 ;  /* 0x00000004ff177e24 */ /* 0x000fce000f8e00ff */
.L_x_6:
[----:B------:R-:W-:Y:S02]  /*0a70*/  ULDC.64 UR4, c[0x0][0x5a0] ;  /* 0x0001680000047ab9 */ /* 0x000fe40000000a00 */
[----:B------:R-:W-:-:S04]  /*0a80*/  ISETP.NE.U32.AND P0, PT, RZ, UR4, PT ;  /* 0x00000004ff007c0c */ /* 0x000fc8000bf05070 */
[----:B------:R-:W-:-:S13]  /*0a90*/  ISETP.NE.AND.EX P0, PT, RZ, UR5, PT, P0 ;  /* 0x00000005ff007c0c */ /* 0x000fda000bf05300 */
[----:B------:R-:W-:Y:S05]  /*0aa0*/  @!P0 BRA `(.L_x_8) ;  /* 0x00000000001c8947 */ /* 0x000fea0003800000 */
[----:B01----:R-:W0:Y:S02]  /*0ab0*/  LDC.64 R6, c[0x0][0x5a0] ;  /* 0x00016800ff067b82 */ /* 0x003e240000000a00 */
[----:B0-----:R-:W2:Y:S02]  /*0ac0*/  LDG.E.64 R6, desc[UR50][R6.64] ;  /* 0x0000003206067981 */ /* 0x001ea4000c1e1b00 */
[----:B--2---:R-:W-:-:S04]  /*0ad0*/  ISETP.NE.U32.AND P0, PT, R6, RZ, PT ;  /* 0x000000ff0600720c */ /* 0x004fc80003f05070 */
[----:B------:R-:W-:-:S13]  /*0ae0*/  ISETP.NE.AND.EX P0, PT, R7, RZ, PT, P0 ;  /* 0x000000ff0700720c */ /* 0x000fda0003f05300 */
[----:B------:R-:W-:Y:S05]  /*0af0*/  @!P0 BRA `(.L_x_8) ;  /* 0x0000000000088947 */ /* 0x000fea0003800000 */
[----:B------:R0:W5:Y:S01]  /*0b00*/  LD.E R22, desc[UR50][R6.64] ;  /* 0x0000003206167980 */ /* 0x000162000c101900 */
[----:B------:R-:W-:Y:S05]  /*0b10*/  BRA `(.L_x_9) ;  /* 0x0000000000247947 */ /* 0x000fea0003800000 */
.L_x_8:
[----:B------:R-:W-:Y:S02]  /*0b20*/  ULDC.64 UR4, c[0x0][0x590] ;  /* 0x0001640000047ab9 */ /* 0x000fe40000000a00 */
[----:B------:R-:W-:-:S04]  /*0b30*/  ISETP.NE.U32.AND P0, PT, RZ, UR4, PT ;  /* 0x00000004ff007c0c */ /* 0x000fc8000bf05070 */
[----:B------:R-:W-:-:S13]  /*0b40*/  ISETP.NE.AND.EX P0, PT, RZ, UR5, PT, P0 ;  /* 0x00000005ff007c0c */ /* 0x000fda000bf05300 */
[----:B------:R-:W-:Y:S05]  /*0b50*/  @!P0 BRA `(.L_x_10) ;  /* 0x00000000000c8947 */ /* 0x000fea0003800000 */
[----:B01----:R-:W0:Y:S02]  /*0b60*/  LDC.64 R6, c[0x0][0x590] ;  /* 0x00016400ff067b82 */ /* 0x003e240000000a00 */
[----:B0-----:R1:W5:Y:S01]  /*0b70*/  LDG.E R22, desc[UR50][R6.64] ;  /* 0x0000003206167981 */ /* 0x001362000c1e1900 */
[----:B------:R-:W-:Y:S05]  /*0b80*/  BRA `(.L_x_9) ;  /* 0x0000000000087947 */ /* 0x000fea0003800000 */
.L_x_10:
[----:B------:R-:W-:Y:S02]  /*0b90*/  ULDC UR4, c[0x0][0x584] ;  /* 0x0001610000047ab9 */ /* 0x000fe40000000800 */
[----:B------:R-:W-:-:S07]  /*0ba0*/  IMAD.U32 R22, RZ, RZ, UR4 ;  /* 0x00000004ff167e24 */ /* 0x000fce000f8e00ff */
.L_x_9:
[----:B------:R-:W-:Y:S01]  /*0bb0*/  ULDC UR4, c[0x0][0x65c] ;  /* 0x0001970000047ab9 */ /* 0x000fe20000000800 */
[----:B01----:R-:W0:Y:S01]  /*0bc0*/  LDC.64 R6, c[0x0][0x650] ;  /* 0x00019400ff067b82 */ /* 0x003e220000000a00 */
[----:B------:R-:W-:Y:S01]  /*0bd0*/  UISETP.NE.AND UP2, UPT, UR4, 0x1, UPT ;  /* 0x000000010400788c */ /* 0x000fe2000bf45270 */
[----:B------:R-:W-:Y:S01]  /*0be0*/  IMAD.MOV.U32 R18, RZ, RZ, -0x1 ;  /* 0xffffffffff127424 */ /* 0x000fe200078e00ff */
[----:B------:R-:W-:Y:S01]  /*0bf0*/  UISETP.NE.AND UP0, UPT, UR19, 0x2, UPT ;  /* 0x000000021300788c */ /* 0x000fe2000bf05270 */
[----:B------:R-:W-:Y:S01]  /*0c00*/  IMAD.MOV.U32 R2, RZ, RZ, -0x1 ;  /* 0xffffffffff027424 */ /* 0x000fe200078e00ff */
[----:B------:R-:W-:Y:S01]  /*0c10*/  UP2UR UR39, UPR, URZ, 0x4 ;  /* 0x000000043f277883 */ /* 0x000fe20008000000 */
[----:B------:R-:W-:-:S06]  /*0c20*/  IMAD.MOV.U32 R19, RZ, RZ, -0x1 ;  /* 0xffffffffff137424 */ /* 0x000fcc00078e00ff */
[----:B------:R-:W-:Y:S01]  /*0c30*/  @UP2 ULDC UR12, c[0x0][0x10] ;  /* 0x00000400000c2ab9 */ /* 0x000fe20000000800 */
[----:B------:R-:W-:Y:S01]  /*0c40*/  @UP2 UMOV UR4, UR8 ;  /* 0x0000000800042c82 */ /* 0x000fe20008000000 */
[----:B------:R-:W-:Y:S01]  /*0c50*/  @UP2 UMOV UR5, URZ ;  /* 0x0000003f00052c82 */ /* 0x000fe20008000000 */
[----:B------:R-:W-:Y:S01]  /*0c60*/  @!UP2 ULDC UR16, c[0x0][0xc] ;  /* 0x000003000010aab9 */ /* 0x000fe20000000800 */
[----:B------:R-:W-:Y:S01]  /*0c70*/  @UP2 UIMAD.WIDE.U32 UR12, UR15, UR12, UR4 ;  /* 0x0000000c0f0c22a5 */ /* 0x000fe2000f8e0004 */
[----:B------:R-:W-:Y:S02]  /*0c80*/  ULDC UR10, c[0x0][0xc] ;  /* 0x00000300000a7ab9 */ /* 0x000fe40000000800 */
[----:B------:R-:W-:Y:S01]  /*0c90*/  @UP2 UMOV UR4, URZ ;  /* 0x0000003f00042c82 */ /* 0x000fe20008000000 */
[----:B------:R-:W-:Y:S01]  /*0ca0*/  UMOV UR5, URZ ;  /* 0x0000003f00057c82 */ /* 0x000fe20008000000 */
[----:B------:R-:W-:Y:S01]  /*0cb0*/  @UP2 UIADD3 UR18, UR13, UR4, URZ ;  /* 0x000000040d122290 */ /* 0x000fe2000fffe03f */
[----:B------:R-:W-:-:S02]  /*0cc0*/  ULDC UR11, c[0x0][0x10] ;  /* 0x00000400000b7ab9 */ /* 0x000fc40000000800 */
[----:B------:R-:W-:Y:S01]  /*0cd0*/  UMOV UR4, UR15 ;  /* 0x0000000f00047c82 */ /* 0x000fe20008000000 */
[----:B------:R-:W-:Y:S02]  /*0ce0*/  UIMAD.WIDE.U32 UR10, UR10, UR11, URZ ;  /* 0x0000000b0a0a72a5 */ /* 0x000fe4000f8e003f */
[----:B------:R-:W-:Y:S01]  /*0cf0*/  @!UP2 UIMAD.WIDE.U32 UR4, UR8, UR16, UR4 ;  /* 0x000000100804a2a5 */ /* 0x000fe2000f8e0004 */
[----:B------:R-:W-:Y:S02]  /*0d00*/  ULDC UR13, c[0x0][0x14] ;  /* 0x00000500000d7ab9 */ /* 0x000fe40000000800 */
[----:B------:R-:W-:Y:S02]  /*0d10*/  UIMAD.WIDE.U32 UR36, UR10, UR13, URZ ;  /* 0x0000000d0a2472a5 */ /* 0x000fe4000f8e003f */
[----:B------:R-:W-:Y:S02]  /*0d20*/  UIMAD UR40, UR11, UR13, URZ ;  /* 0x0000000d0b2872a4 */ /* 0x000fe4000f8e023f */
[----:B------:R-:W-:Y:S01]  /*0d30*/  @!UP2 UMOV UR12, UR4 ;  /* 0x00000004000cac82 */ /* 0x000fe20008000000 */
[----:B------:R-:W-:Y:S01]  /*0d40*/  @!UP2 UMOV UR18, UR5 ;  /* 0x000000050012ac82 */ /* 0x000fe20008000000 */
[----:B------:R-:W-:-:S02]  /*0d50*/  UIADD3 UR40, UR37, UR40, URZ ;  /* 0x0000002825287290 */ /* 0x000fc4000fffe03f */
[----:B------:R-:W-:-:S04]  /*0d60*/  UIADD3 UR4, UP1, UR12, UR36, URZ ;  /* 0x000000240c047290 */ /* 0x000fc8000ff3e03f */
[----:B------:R-:W-:Y:S02]  /*0d70*/  UIADD3.X UR5, UR18, UR40, URZ, UP1, !UPT ;  /* 0x0000002812057290 */ /* 0x000fe40008ffe43f */
[----:B------:R-:W-:Y:S02]  /*0d80*/  USEL UR4, UR4, UR12, !UP0 ;  /* 0x0000000c04047287 */ /* 0x000fe4000c000000 */
[----:B------:R-:W-:-:S04]  /*0d90*/  USEL UR5, UR5, UR18, !UP0 ;  /* 0x0000001205057287 */ /* 0x000fc8000c000000 */
[----:B0-----:R-:W-:Y:S01]  /*0da0*/  ISETP.LE.U32.AND P0, PT, R6, UR4, PT ;  /* 0x0000000406007c0c */ /* 0x001fe2000bf03070 */
[----:B------:R-:W-:Y:S02]  /*0db0*/  IMAD.U32 R16, RZ, RZ, UR4 ;  /* 0x00000004ff107e24 */ /* 0x000fe4000f8e00ff */
[----:B------:R-:W-:Y:S02]  /*0dc0*/  IMAD.U32 R0, RZ, RZ, UR5 ;  /* 0x00000005ff007e24 */ /* 0x000fe4000f8e00ff */
[----:B------:R-:W-:-:S03]  /*0dd0*/  IMAD.U32 R17, RZ, RZ, UR5 ;  /* 0x00000005ff117e24 */ /* 0x000fc6000f8e00ff */
[----:B------:R-:W-:Y:S02]  /*0de0*/  ISETP.GE.U32.AND.EX P0, PT, R0, R7, PT, P0 ;  /* 0x000000070000720c */ /* 0x000fe40003f06100 */
[----:B------:R-:W-:-:S11]  /*0df0*/  PRMT R0, RZ, 0x7610, R0 ;  /* 0x00007610ff007816 */ /* 0x000fd60000000000 */
[----:B------:R-:W-:Y:S05]  /*0e00*/  @P0 BRA `(.L_x_11) ;  /* 0x0000000400500947 */ /* 0x000fea0003800000 */
[----:B------:R-:W-:Y:S01]  /*0e10*/  ULDC.64 UR18, c[0x0][0x628] ;  /* 0x00018a0000127ab9 */ /* 0x000fe20000000a00 */
[C---:B------:R-:W-:Y:S01]  /*0e20*/  R2UR UR20, R16.reuse ;  /* 0x00000000101472ca */ /* 0x040fe200000e0000 */
[----:B------:R-:W-:Y:S01]  /*0e30*/  ULDC UR16, c[0x0][0x630] ;  /* 0x00018c0000107ab9 */ /* 0x000fe20000000800 */
[----:B------:R-:W-:Y:S02]  /*0e40*/  ISETP.NE.U32.AND P0, PT, RZ, UR18, PT ;  /* 0x00000012ff007c0c */ /* 0x000fe4000bf05070 */
[----:B------:R-:W-:Y:S02]  /*0e50*/  R2UR UR4, R16 ;  /* 0x00000000100472ca */ /* 0x000fe400000e0000 */
[----:B------:R-:W-:Y:S02]  /*0e60*/  ISETP.NE.AND.EX P0, PT, RZ, UR19, PT, P0 ;  /* 0x00000013ff007c0c */ /* 0x000fe4000bf05300 */
[----:B------:R-:W-:-:S11]  /*0e70*/  R2UR UR5, R17 ;  /* 0x00000000110572ca */ /* 0x000fd600000e0000 */
[----:B------:R-:W-:Y:S05]  /*0e80*/  @!P0 BRA `(.L_x_12) ;  /* 0x0000000000308947 */ /* 0x000fea0003800000 */
[----:B------:R-:W-:Y:S01]  /*0e90*/  R2UR UR4, R16 ;  /* 0x00000000100472ca */ /* 0x000fe200000e0000 */
[----:B------:R-:W-:Y:S01]  /*0ea0*/  ULDC UR12, c[0x0][0x634] ;  /* 0x00018d00000c7ab9 */ /* 0x000fe20000000800 */
[----:B------:R-:W-:-:S11]  /*0eb0*/  R2UR UR15, R17 ;  /* 0x00000000110f72ca */ /* 0x000fd600000e0000 */
[----:B------:R-:W-:-:S04]  /*0ec0*/  UIADD3 UR12, UP1, UR4, UR12, URZ ;  /* 0x0000000c040c7290 */ /* 0x000fc8000ff3e03f */
[----:B------:R-:W-:-:S04]  /*0ed0*/  UIADD3.X UR15, URZ, UR15, URZ, UP1, !UPT ;  /* 0x0000000f3f0f7290 */ /* 0x000fc80008ffe43f */
[----:B------:R-:W-:-:S04]  /*0ee0*/  UIMAD.WIDE.U32 UR4, UR15, UR18, URZ ;  /* 0x000000120f0472a5 */ /* 0x000fc8000f8e003f */
[----:B------:R-:W-:Y:S02]  /*0ef0*/  UIMAD.WIDE.U32 UR10, UP1, UR12, UR19, UR4 ;  /* 0x000000130c0a72a5 */ /* 0x000fe4000f820004 */
[----:B------:R-:W-:Y:S02]  /*0f00*/  UIMAD.WIDE.U32 UR4, UR12, UR18, URZ ;  /* 0x000000120c0472a5 */ /* 0x000fe4000f8e003f */
[----:B------:R-:W-:Y:S02]  /*0f10*/  UIADD3.X UR13, URZ, URZ, URZ, UP1, !UPT ;  /* 0x0000003f3f0d7290 */ /* 0x000fe40008ffe43f */
[----:B------:R-:W-:Y:S01]  /*0f20*/  UIADD3 URZ, UP1, UR5, UR10, URZ ;  /* 0x0000000a053f7290 */ /* 0x000fe2000ff3e03f */
[----:B------:R-:W-:-:S03]  /*0f30*/  UMOV UR12, UR11 ;  /* 0x0000000b000c7c82 */ /* 0x000fc60008000000 */
[----:B------:R-:W-:-:S12]  /*0f40*/  UIMAD.WIDE.U32.X UR4, UR15, UR19, UR12, UP1 ;  /* 0x000000130f0472a5 */ /* 0x000fd800088e040c */
.L_x_12:
[----:B------:R-:W-:Y:S01]  /*0f50*/  USHF.R.U64 UR4, UR4, UR16, UR5 ;  /* 0x0000001004047299 */ /* 0x000fe20008001205 */
[----:B------:R-:W-:Y:S01]  /*0f60*/  R2UR UR11, R17 ;  /* 0x00000000110b72ca */ /* 0x000fe200000e0000 */
[----:B------:R-:W-:Y:S02]  /*0f70*/  USHF.R.U32.HI UR5, URZ, UR16, UR5 ;  /* 0x000000103f057299 */ /* 0x000fe40008011605 */
[----:B------:R-:W-:Y:S01]  /*0f80*/  UIADD3 UR12, UP1, URZ, -UR4, URZ ;  /* 0x800000043f0c7290 */ /* 0x000fe2000ff3e03f */
[----:B------:R-:W-:Y:S01]  /*0f90*/  ULDC.64 UR18, c[0x0][0x620] ;  /* 0x0001880000127ab9 */ /* 0x000fe20000000a00 */
[----:B------:R-:W-:Y:S02]  /*0fa0*/  UISETP.NE.AND UP2, UPT, UR39, URZ, UPT ;  /* 0x0000003f2700728c */ /* 0x000fe4000bf45270 */
[----:B------:R-:W-:Y:S01]  /*0fb0*/  UIADD3.X UR5, URZ, ~UR5, URZ, UP1, !UPT ;  /* 0x800000053f057290 */ /* 0x000fe20008ffe43f */
[----:B------:R-:W-:Y:S01]  /*0fc0*/  UMOV UR10, UR20 ;  /* 0x00000014000a7c82 */ /* 0x000fe20008000000 */
[----:B------:R-:W-:-:S02]  /*0fd0*/  ULDC UR13, c[0x0][0x618] ;  /* 0x00018600000d7ab9 */ /* 0x000fc40000000800 */
[----:B------:R-:W-:Y:S02]  /*0fe0*/  UIMAD UR5, UR5, UR18, URZ ;  /* 0x00000012050572a4 */ /* 0x000fe4000f8e023f */
[----:B------:R-:W-:Y:S02]  /*0ff0*/  UIMAD.WIDE.U32 UR10, UR12, UR18, UR10 ;  /* 0x000000120c0a72a5 */ /* 0x000fe4000f8e000a */
[----:B------:R-:W-:Y:S02]  /*1000*/  UIMAD UR12, UR12, UR19, UR5 ;  /* 0x000000130c0c72a4 */ /* 0x000fe4000f8e0205 */
[----:B------:R-:W-:Y:S02]  /*1010*/  @UP2 UIMAD UR7, UR17, UR9, UR8 ;  /* 0x00000009110722a4 */ /* 0x000fe4000f8e0208 */
[----:B------:R-:W-:Y:S01]  /*1020*/  UIADD3 UR11, UR11, UR12, URZ ;  /* 0x0000000c0b0b7290 */ /* 0x000fe2000fffe03f */
[----:B------:R-:W-:Y:S01]  /*1030*/  ULDC.64 UR8, c[0x0][0x640] ;  /* 0x0001900000087ab9 */ /* 0x000fe20000000a00 */
[----:B------:R-:W-:-:S02]  /*1040*/  ULDC UR15, c[0x0][0x608] ;  /* 0x00018200000f7ab9 */ /* 0x000fc40000000800 */
[----:B------:R-:W-:Y:S01]  /*1050*/  USHF.R.U64 UR20, UR10, UR13, UR11 ;  /* 0x0000000d0a147299 */ /* 0x000fe2000800120b */
[----:B------:R-:W-:Y:S01]  /*1060*/  ISETP.NE.U32.AND P0, PT, RZ, UR8, PT ;  /* 0x00000008ff007c0c */ /* 0x000fe2000bf05070 */
[----:B------:R-:W-:Y:S01]  /*1070*/  USHF.R.U32.HI UR11, URZ, UR13, UR11 ;  /* 0x0000000d3f0b7299 */ /* 0x000fe2000801160b */
[----:B------:R-:W-:Y:S02]  /*1080*/  ULDC UR21, c[0x0][0x658] ;  /* 0x0001960000157ab9 */ /* 0x000fe40000000800 */
[----:B------:R-:W-:Y:S01]  /*1090*/  ISETP.NE.AND.EX P0, PT, RZ, UR9, PT, P0 ;  /* 0x00000009ff007c0c */ /* 0x000fe2000bf05300 */
[----:B------:R-:W-:Y:S02]  /*10a0*/  USHF.R.U64 UR25, UR20, UR15, UR11 ;  /* 0x0000000f14197299 */ /* 0x000fe4000800120b */
[----:B------:R-:W-:Y:S01]  /*10b0*/  USHF.R.U32.HI UR11, URZ, UR15, UR11 ;  /* 0x0000000f3f0b7299 */ /* 0x000fe2000801160b */
[----:B------:R-:W-:Y:S01]  /*10c0*/  UMOV UR10, 0xffffffff ;  /* 0xffffffff000a7882 */ /* 0x000fe20000000000 */
[----:B------:R-:W-:Y:S01]  /*10d0*/  ULDC UR5, c[0x0][0x600] ;  /* 0x0001800000057ab9 */ /* 0x000fe20000000800 */
[----:B------:R-:W-:-:S02]  /*10e0*/  USHF.L.U32 UR10, UR10, UR21, URZ ;  /* 0x000000150a0a7299 */ /* 0x000fc4000800063f */
[----:B------:R-:W-:Y:S02]  /*10f0*/  USHF.R.U64 UR26, UR25, UR21, UR11 ;  /* 0x00000015191a7299 */ /* 0x000fe4000800120b */
[----:B------:R-:W-:Y:S02]  /*1100*/  ULOP3.LUT UR15, URZ, UR10, URZ, 0x33, !UPT ;  /* 0x0000000a3f0f7292 */ /* 0x000fe4000f8e333f */
[----:B------:R-:W-:Y:S02]  /*1110*/  UIADD3 UR19, UR5, -0x1, URZ ;  /* 0xffffffff05137890 */ /* 0x000fe4000fffe03f */
[----:B------:R-:W-:Y:S01]  /*1120*/  USHF.R.U32.HI UR11, URZ, UR21, UR11 ;  /* 0x000000153f0b7299 */ /* 0x000fe2000801160b */
[----:B------:R-:W-:Y:S01]  /*1130*/  ULDC UR22, c[0x0][0x648] ;  /* 0x0001920000167ab9 */ /* 0x000fe20000000800 */
[----:B------:R-:W-:Y:S01]  /*1140*/  ULDC UR23, c[0x0][0x638] ;  /* 0x00018e0000177ab9 */ /* 0x000fe20000000800 */
[----:B------:R-:W-:Y:S01]  /*1150*/  UMOV UR24, 0x1 ;  /* 0x0000000100187882 */ /* 0x000fe20000000000 */
[----:B------:R-:W-:Y:S01]  /*1160*/  UMOV UR10, UR26 ;  /* 0x0000001a000a7c82 */ /* 0x000fe20008000000 */
[----:B------:R-:W-:Y:S07]  /*1170*/  @!P0 BRA `(.L_x_13) ;  /* 0x0000000000308947 */ /* 0x000fee0003800000 */
[----:B------:R-:W-:Y:S02]  /*1180*/  ULDC UR16, c[0x0][0x64c] ;  /* 0x0001930000107ab9 */ /* 0x000fe40000000800 */
        /* <DEDUP_REMOVED lines=8> */
[----:B------:R-:W-:-:S07]  /*1210*/  UIMAD.WIDE.U32.X UR8, UR18, UR9, UR16, UP1 ;  /* 0x00000009120872a5 */ /* 0x000fce00088e0410 */
[----:B------:R-:W-:Y:S01]  /*1220*/  UMOV UR10, UR8 ;  /* 0x00000008000a7c82 */ /* 0x000fe20008000000 */
[----:B------:R-:W-:-:S05]  /*1230*/  UMOV UR11, UR9 ;  /* 0x00000009000b7c82 */ /* 0x000fca0008000000 */
.L_x_13:
[----:B------:R-:W-:Y:S01]  /*1240*/  USHF.R.U64 UR9, UR10, UR22, UR11 ;  /* 0x000000160a097299 */ /* 0x000fe2000800120b */
[----:B------:R-:W-:Y:S01]  /*1250*/  IMAD.MOV.U32 R0, RZ, RZ, 0x1 ;  /* 0x00000001ff007424 */ /* 0x000fe200078e00ff */
[----:B------:R-:W-:Y:S01]  /*1260*/  USHF.L.U32 UR8, UR24, UR21, URZ ;  /* 0x0000001518087299 */ /* 0x000fe2000800063f */
[----:B------:R-:W-:Y:S01]  /*1270*/  IMAD.U32 R19, RZ, RZ, UR4 ;  /* 0x00000004ff137e24 */ /* 0x000fe2000f8e00ff */
[----:B------:R-:W-:Y:S02]  /*1280*/  ULOP3.LUT UR15, UR25, UR15, URZ, 0xc0, !UPT ;  /* 0x0000000f190f7292 */ /* 0x000fe4000f8ec03f */
[----:B------:R-:W-:Y:S02]  /*1290*/  UIADD3 UR10, -UR9, URZ, URZ ;  /* 0x0000003f090a7290 */ /* 0x000fe4000fffe13f */
[----:B------:R-:W-:Y:S02]  /*12a0*/  UIMAD UR15, UR8, UR9, UR15 ;  /* 0x00000009080f72a4 */ /* 0x000fe4000f8e020f */
[----:B------:R-:W-:-:S02]  /*12b0*/  ULOP3.LUT UR19, UR20, UR19, URZ, 0xc0, !UPT ;  /* 0x0000001314137292 */ /* 0x000fc4000f8ec03f */
[----:B------:R-:W-:Y:S01]  /*12c0*/  UIMAD UR8, UR10, UR23, UR26 ;  /* 0x000000170a0872a4 */ /* 0x000fe2000f8e021a */
[----:B------:R-:W-:Y:S01]  /*12d0*/  ULDC UR9, c[0x0][0x610] ;  /* 0x0001840000097ab9 */ /* 0x000fe20000000800 */
[----:B------:R-:W-:Y:S02]  /*12e0*/  UISETP.NE.AND UP1, UPT, UR39, URZ, UPT ;  /* 0x0000003f2700728c */ /* 0x000fe4000bf25270 */
[----:B------:R-:W-:Y:S02]  /*12f0*/  UIMAD UR7, UR15, UR9, UR7 ;  /* 0x000000090f0772a4 */ /* 0x000fe4000f8e0207 */
[----:B------:R-:W-:-:S04]  /*1300*/  UIMAD UR8, UR8, UR5, UR19 ;  /* 0x00000005080872a4 */ /* 0x000fc8000f8e0213 */
[----:B------:R-:W-:Y:S02]  /*1310*/  USEL UR5, UR8, UR7, !UP1 ;  /* 0x0000000708057287 */ /* 0x000fe4000c800000 */
[----:B------:R-:W-:-:S04]  /*1320*/  USEL UR7, UR7, UR8, !UP1 ;  /* 0x0000000807077287 */ /* 0x000fc8000c800000 */
[----:B------:R-:W-:Y:S02]  /*1330*/  IMAD.U32 R2, RZ, RZ, UR5 ;  /* 0x00000005ff027e24 */ /* 0x000fe4000f8e00ff */
[----:B------:R-:W-:-:S07]  /*1340*/  IMAD.U32 R18, RZ, RZ, UR7 ;  /* 0x00000007ff127e24 */ /* 0x000fce000f8e00ff */
.L_x_11:
[----:B------:R-:W-:Y:S05]  /*1350*/  @!P2 BRA `(.L_x_14) ;  /* 0x00000000000ca947 */ /* 0x000fea0003800000 */
[----:B------:R-:W-:Y:S01]  /*1360*/  UCGABAR_WAIT ;  /* 0x0000000000007dc7 */ /* 0x000fe20008000000 */
[----:B------:R-:W-:Y:S01]  /*1370*/  CCTL.IVALL ;  /* 0x00000000ff00798f */ /* 0x000fe20002000000 */
[----:B------:R-:W-:Y:S05]  /*1380*/  BRA `(.L_x_15) ;  /* 0x0000000000047947 */ /* 0x000fea0003800000 */
.L_x_14:
[----:B------:R-:W-:Y:S06]  /*1390*/  BAR.SYNC.DEFER_BLOCKING 0x0 ;  /* 0x0000000000007b1d */ /* 0x000fec0000010000 */
.L_x_15:
[----:B------:R-:W-:Y:S02]  /*13a0*/  ULDC UR4, c[0x0][0x28c] ;  /* 0x0000a30000047ab9 */ /* 0x000fe40000000800 */
[----:B------:R-:W-:-:S04]  /*13b0*/  UIADD3 UR4, UR4, 0x1f, URZ ;  /* 0x0000001f04047890 */ /* 0x000fc8000fffe03f */
[----:B------:R-:W-:-:S04]  /*13c0*/  USHF.R.S32.HI UR5, URZ, 0x1f, UR4 ;  /* 0x0000001f3f057899 */ /* 0x000fc80008011404 */
[----:B------:R-:W-:-:S04]  /*13d0*/  ULEA.HI UR5, UR5, UR4, URZ, 0x5 ;  /* 0x0000000405057291 */ /* 0x000fc8000f8f283f */
[----:B------:R-:W-:Y:S01]  /*13e0*/  USHF.R.S32.HI UR38, URZ, 0x5, UR5 ;  /* 0x000000053f267899 */ /* 0x000fe20008011405 */
[----:B------:R-:W-:Y:S11]  /*13f0*/  @!P3 BRA `(.L_x_16) ;  /* 0x000000900044b947 */ /* 0x000ff60003800000 */
[----:B------:R-:W-:-:S06]  /*1400*/  UISETP.GT.U32.AND UP1, UPT, UR14, 0x1, UPT ;  /* 0x000000010e00788c */ /* 0x000fcc000bf24070 */
[----:B------:R-:W-:-:S13]  /*1410*/  PLOP3.LUT P0, PT, PT, PT, UP1, 0x80, 0x0 ;  /* 0x000000000000781c */ /* 0x000fda0003f0f018 */
[----:B------:R-:W-:Y:S05]  /*1420*/  @P0 EXIT ;  /* 0x000000000000094d */ /* 0x000fea0003800000 */
.L_x_17:
[----:B------:R-:W-:-:S08]  /*1430*/  NOP ;  /* 0x0000000000007918 */ /* 0x000fd00000000000 */
[----:B------:R-:W0:Y:S02]  /*1440*/  USETMAXREG.TRY_ALLOC.CTAPOOL UP1, 0xe8 ;  /* 0x000000e8000079c8 */ /* 0x000e240008020600 */
[----:B0-----:R-:W-:-:S13]  /*1450*/  PLOP3.LUT P0, PT, PT, PT, UP1, 0x80, 0x0 ;  /* 0x000000000000781c */ /* 0x001fda0003f0f018 */
[----:B------:R-:W-:Y:S05]  /*1460*/  @!P0 BRA `(.L_x_17) ;  /* 0xfffffffc00f08947 */ /* 0x000fea000383ffff */
[----:B------:R-:W-:-:S13]  /*1470*/  LOP3.LUT P0, RZ, R0, 0xff, RZ, 0xc0, !PT ;  /* 0x000000ff00ff7812 */ /* 0x000fda000780c0ff */
[----:B------:R-:W-:Y:S05]  /*1480*/  @!P0 EXIT ;  /* 0x000000000000894d */ /* 0x000fea0003800000 */
[----:B------:R-:W0:Y:S01]  /*1490*/  S2UR UR5, SR_CgaCtaId ;  /* 0x00000000000579c3 */ /* 0x000e220000008800 */
[----:B------:R-:W-:Y:S01]  /*14a0*/  VIADD R5, R5, 0xffffffff ;  /* 0xffffffff05057836 */ /* 0x000fe20000000000 */
[CC--:B------:R-:W-:Y:S01]  /*14b0*/  LEA.HI R0, R9.reuse, R4.reuse, RZ, 0x2 ;  /* 0x0000000409007211 */ /* 0x0c0fe200078f10ff */
[----:B------:R-:W-:Y:S01]  /*14c0*/  UMOV UR44, 0x400 ;  /* 0x00000400002c7882 */ /* 0x000fe20000000000 */
[----:B------:R-:W-:Y:S01]  /*14d0*/  LEA.HI R9, R9, R4, RZ, 0x5 ;  /* 0x0000000409097211 */ /* 0x000fe200078f28ff */
[----:B------:R-:W-:Y:S01]  /*14e0*/  USHF.R.U32.HI UR4, URZ, 0x2, UR38 ;  /* 0x000000023f047899 */ /* 0x000fe20008011626 */
[----:B------:R-:W-:Y:S01]  /*14f0*/  R2UR UR46, R5 ;  /* 0x00000000052e72ca */ /* 0x000fe200000e0000 */
[----:B------:R-:W-:Y:S01]  /*1500*/  ULOP3.LUT UR45, UR38, 0x3, URZ, 0xc0, !UPT ;  /* 0x00000003262d7892 */ /* 0x000fe2000f8ec03f */
[--C-:B------:R-:W-:Y:S01]  /*1510*/  SHF.R.S32.HI R154, RZ, 0x2, R0.reuse ;  /* 0x00000002ff9a7819 */ /* 0x100fe20000011400 */
[----:B------:R-:W-:Y:S01]  /*1520*/  UISETP.LT.AND UP1, UPT, UR38, 0x1, UPT ;  /* 0x000000012600788c */ /* 0x000fe2000bf21270 */
[----:B------:R-:W-:Y:S01]  /*1530*/  SHF.R.S32.HI R3, RZ, 0x1f, R0 ;  /* 0x0000001fff037819 */ /* 0x000fe20000011400 */
[----:B------:R-:W-:Y:S01]  /*1540*/  ULOP3.LUT UR4, UR4, 0x1, URZ, 0xc0, !UPT ;  /* 0x0000000104047892 */ /* 0x000fe2000f8ec03f */
[----:B------:R-:W-:Y:S01]  /*1550*/  SHF.R.S32.HI R9, RZ, 0x5, R9 ;  /* 0x00000005ff097819 */ /* 0x000fe20000011409 */
[----:B------:R-:W-:Y:S01]  /*1560*/  ULDC UR6, c[0x0][0x284] ;  /* 0x0000a10000067ab9 */ /* 0x000fe20000000800 */
[----:B------:R-:W-:Y:S01]  /*1570*/  LEA.HI R3, R3, R154, RZ, 0x3 ;  /* 0x0000009a03037211 */ /* 0x000fe200078f18ff */
[----:B------:R-:W-:Y:S01]  /*1580*/  USEL UR45, UR45, URZ, !UP0 ;  /* 0x0000003f2d2d7287 */ /* 0x000fe2000c000000 */
[----:B------:R-:W-:Y:S01]  /*1590*/  LOP3.LUT R153, R0, 0xfffffffc, RZ, 0xc0, !PT ;  /* 0xfffffffc00997812 */ /* 0x000fe200078ec0ff */
[----:B------:R-:W-:Y:S01]  /*15a0*/  USEL UR48, UR38, 0x1, UP1 ;  /* 0x0000000126307887 */ /* 0x000fe20008800000 */
[----:B------:R-:W-:Y:S01]  /*15b0*/  LOP3.LUT R3, R3, 0xfffffff8, RZ, 0xc0, !PT ;  /* 0xfffffff803037812 */ /* 0x000fe200078ec0ff */
[----:B------:R-:W-:Y:S01]  /*15c0*/  USHF.L.U32 UR46, UR46, 0x3, URZ ;  /* 0x000000032e2e7899 */ /* 0x000fe2000800063f */
[----:B------:R-:W-:Y:S01]  /*15d0*/  ISETP.NE.AND P0, PT, R5, RZ, PT ;  /* 0x000000ff0500720c */ /* 0x000fe20003f05270 */
[----:B------:R-:W-:Y:S01]  /*15e0*/  UISETP.EQ.U32.AND UP0, UPT, UR4, 0x1, !UP0 ;  /* 0x000000010400788c */ /* 0x000fe2000c702070 */
[----:B------:R-:W-:Y:S01]  /*15f0*/  IMAD.IADD R153, R4, 0x1, -R153 ;  /* 0x0000000104997824 */ /* 0x000fe200078e0a99 */
[----:B------:R-:W-:Y:S01]  /*1600*/  ULOP3.LUT UR42, UR41, 0x1, URZ, 0xfc, !UPT ;  /* 0x00000001292a7892 */ /* 0x000fe2000f8efc3f */
[----:B------:R-:W-:Y:S01]  /*1610*/  IMAD.IADD R154, R154, 0x1, -R3 ;  /* 0x000000019a9a7824 */ /* 0x000fe200078e0a03 */
[----:B0-----:R-:W-:Y:S01]  /*1620*/  ULEA UR44, UR5, UR44, 0x18 ;  /* 0x0000002c052c7291 */ /* 0x001fe2000f8ec03f */
[----:B------:R-:W-:Y:S01]  /*1630*/  IMAD.U32 R157, RZ, RZ, UR46 ;  /* 0x0000002eff9d7e24 */ /* 0x000fe2000f8e00ff */
[----:B------:R-:W-:Y:S01]  /*1640*/  SEL R170, RZ, 0x1, P0 ;  /* 0x00000001ffaa7807 */ /* 0x000fe20000000000 */
[--C-:B------:R-:W-:Y:S01]  /*1650*/  IMAD R161, R9, -0x10, -R154.reuse ;  /* 0xfffffff009a17824 */ /* 0x100fe200078e0a9a */
[----:B------:R-:W-:Y:S01]  /*1660*/  UIADD3 UR47, UR44, 0x50, URZ ;  /* 0x000000502c2f7890 */ /* 0x000fe2000fffe03f */
[--C-:B------:R-:W-:Y:S01]  /*1670*/  SHF.R.S32.HI R155, RZ, 0x1f, R154.reuse ;  /* 0x0000001fff9b7819 */ /* 0x100fe2000001149a */
[----:B------:R-:W-:Y:S01]  /*1680*/  USHF.L.U32 UR43, UR38, 0x1, URZ ;  /* 0x00000001262b7899 */ /* 0x000fe2000800063f */
[----:B------:R-:W-:Y:S01]  /*1690*/  LOP3.LUT R159, R157, 0x8, RZ, 0xc0, !PT ;  /* 0x000000089d9f7812 */ /* 0x000fe200078ec0ff */
[----:B------:R-:W-:Y:S01]  /*16a0*/  VIADD R161, R161, UR6 ;  /* 0x00000006a1a17c36 */ /* 0x000fe20008000000 */
[----:B------:R-:W-:Y:S01]  /*16b0*/  LOP3.LUT R157, R157, 0x8, RZ, 0xc, !PT ;  /* 0x000000089d9d7812 */ /* 0x000fe200078e0cff */
[----:B------:R-:W-:Y:S01]  /*16c0*/  IMAD.U32 R156, RZ, RZ, UR47 ;  /* 0x0000002fff9c7e24 */ /* 0x000fe2000f8e00ff */
[----:B------:R-:W-:Y:S01]  /*16d0*/  LOP3.LUT R159, R159, 0x18, RZ, 0x3c, !PT ;  /* 0x000000189f9f7812 */ /* 0x000fe200078e3cff */
[----:B------:R-:W-:Y:S01]  /*16e0*/  IMAD.WIDE R154, R9, 0x10, R154 ;  /* 0x00000010099a7825 */ /* 0x000fe200078e029a */
[----:B------:R-:W-:-:S02]  /*16f0*/  UIADD3 UR48, -UR48, UR38, URZ ;  /* 0x0000002630307290 */ /* 0x000fc4000fffe13f */
[----:B------:R-:W-:Y:S01]  /*1700*/  USEL UR49, URZ, 0x1, !UP0 ;  /* 0x000000013f317887 */ /* 0x000fe2000c000000 */
[----:B------:R-:W-:-:S11]  /*1710*/  VIADD R158, R156, UR46 ;  /* 0x0000002e9c9e7c36 */ /* 0x000fd60008000000 */
.L_x_293:
[----:B------:R-:W-:Y:S01]  /*1720*/  SHF.L.U32 R3, R170, 0x1f, RZ ;  /* 0x0000001faa037819 */ /* 0x000fe200000006ff */
[----:B------:R-:W-:Y:S02]  /*1730*/  ULDC UR4, c[0x0][0x28c] ;  /* 0x0000a30000047ab9 */ /* 0x000fe40000000800 */
[----:B------:R-:W-:Y:S01]  /*1740*/  ISETP.LT.AND P1, PT, RZ, UR4, PT ;  /* 0x00000004ff007c0c */ /* 0x000fe2000bf21270 */
[----:B------:R-:W0:Y:S02]  /*1750*/  SYNCS.PHASECHK.TRANS64.TRYWAIT P0, [R156+UR46], R3 ;  /* 0x000000039c0075a7 */ /* 0x000e24000800016e */
[----:B01234-:R-:W-:Y:S10]  /*1760*/  @!P0 BRA `(.L_x_18) ;  /* 0x0000009c007c8947 */ /* 0x01fff40003800000 */
.L_x_315:
[----:B------:R-:W-:Y:S05]  /*1770*/  @P1 BRA `(.L_x_19) ;  /* 0x0000000000401947 */ /* 0x000fea0003800000 */
[----:B------:R-:W-:Y:S01]  /*1780*/  MOV R0, 0x0 ;  /* 0x0000000000007802 */ /* 0x000fe20000000f00 */
[----:B------:R-:W-:Y:S01]  /*1790*/  ULDC.64 UR4, c[0x4][0x68] ;  /* 0x01001a0000047ab9 */ /* 0x000fe20000000a00 */
[----:B------:R-:W-:Y:S01]  /*17a0*/  ULDC.64 UR6, c[0x4][0x8] ;  /* 0x0100020000067ab9 */ /* 0x000fe20000000a00 */
[----:B------:R-:W-:Y:S01]  /*17b0*/  IMAD.U32 R4, RZ, RZ, UR4 ;  /* 0x00000004ff047e24 */ /* 0x000fe2000f8e00ff */
[----:B------:R1:W2:Y:S01]  /*17c0*/  LDC.64 R14, c[0x4][R0] ;  /* 0x01000000000e7b82 */ /* 0x0002a20000000a00 */
[----:B------:R-:W-:Y:S01]  /*17d0*/  IMAD.U32 R5, RZ, RZ, UR5 ;  /* 0x00000005ff057e24 */ /* 0x000fe2000f8e00ff */
[----:B------:R-:W-:Y:S01]  /*17e0*/  ULDC.64 UR4, c[0x4][0x70] ;  /* 0x01001c0000047ab9 */ /* 0x000fe20000000a00 */
[----:B------:R-:W-:Y:S02]  /*17f0*/  IMAD.U32 R10, RZ, RZ, UR6 ;  /* 0x00000006ff0a7e24 */ /* 0x000fe4000f8e00ff */
[----:B------:R-:W-:Y:S02]  /*1800*/  IMAD.U32 R6, RZ, RZ, UR4 ;  /* 0x00000004ff067e24 */ /* 0x000fe4000f8e00ff */
[----:B------:R-:W-:-:S02]  /*1810*/  IMAD.U32 R7, RZ, RZ, UR5 ;  /* 0x00000005ff077e24 */ /* 0x000fc4000f8e00ff */
[----:B------:R-:W-:Y:S02]  /*1820*/  IMAD.U32 R11, RZ, RZ, UR7 ;  /* 0x00000007ff0b7e24 */ /* 0x000fe4000f8e00ff */
[----:B------:R-:W-:Y:S02]  /*1830*/  IMAD.MOV.U32 R8, RZ, RZ, 0x1e1 ;  /* 0x000001e1ff087424 */ /* 0x000fe400078e00ff */
[----:B------:R-:W-:Y:S02]  /*1840*/  IMAD.MOV.U32 R12, RZ, RZ, 0x1 ;  /* 0x00000001ff0c7424 */ /* 0x000fe400078e00ff */
[----:B-1----:R-:W-:-:S07]  /*1850*/  IMAD.MOV.U32 R13, RZ, RZ, RZ ;  /* 0x000000ffff0d7224 */ /* 0x002fce00078e00ff */
[----:B------:R-:W-:-:S07]  /*1860*/  LEPC R20, `(.L_x_19) ;  /* 0x000000001014794e */ /* 0x000fce0000000000 */
[----:B0-2--5:R-:W-:Y:S05]  /*1870*/  CALL.ABS.NOINC R14 ;  /* 0x000000000e007343 */ /* 0x025fea0003c00000 */
.L_x_19:
[----:B------:R-:W-:-:S05]  /*1880*/  IMAD.U32 R0, RZ, RZ, UR42 ;  /* 0x0000002aff007e24 */ /* 0x000fca000f8e00ff */
[----:B------:R-:W-:-:S13]  /*1890*/  ISETP.NE.AND P0, PT, R0, 0x3, PT ;  /* 0x000000030000780c */ /* 0x000fda0003f05270 */
[----:B------:R-:W-:Y:S05]  /*18a0*/  @!P0 BRA `(.L_x_20) ;  /* 0x0000000000048947 */ /* 0x000fea0003800000 */
[----:B------:R-:W-:Y:S01]  /*18b0*/  BPT.TRAP 0x1 ;  /* 0x000000040000795c */ /* 0x000fe20000300000 */
.L_x_20:
[----:B0-----:R-:W-:Y:S02]  /*18c0*/  IMAD.U32 R3, RZ, RZ, UR45 ;  /* 0x0000002dff037e24 */ /* 0x001fe4000f8e00ff */
[----:B------:R-:W-:-:S03]  /*18d0*/  IMAD.U32 R0, RZ, RZ, UR49 ;  /* 0x00000031ff007e24 */ /* 0x000fc6000f8e00ff */
[----:B------:R-:W-:Y:S02]  /*18e0*/  LEA R3, R3, UR44, 0x3 ;  /* 0x0000002c03037c11 */ /* 0x000fe4000f8e18ff */
[----:B------:R-:W-:-:S04]  /*18f0*/  SHF.L.U32 R0, R0, 0x1f, RZ ;  /* 0x0000001f00007819 */ /* 0x000fc800000006ff */
[----:B------:R0:W1:Y:S01]  /*1900*/  SYNCS.PHASECHK.TRANS64.TRYWAIT P1, [R3+URZ], R0 ;  /* 0x00000000030075a7 */ /* 0x000062000802017f */
[----:B------:R-:W-:Y:S05]  /*1910*/  @!P0 BRA `(.L_x_21) ;  /* 0x0000000000048947 */ /* 0x000fea0003800000 */
[----:B------:R-:W-:Y:S01]  /*1920*/  BPT.TRAP 0x1 ;  /* 0x000000040000795c */ /* 0x000fe20000300000 */
.L_x_21:
[----:B------:R-:W-:-:S05]  /*1930*/  IMAD.U32 R4, RZ, RZ, UR48 ;  /* 0x00000030ff047e24 */ /* 0x000fca000f8e00ff */
[----:B------:R-:W-:Y:S01]  /*1940*/  ISETP.GE.AND P2, PT, R4, 0x1, PT ;  /* 0x000000010400780c */ /* 0x000fe20003f46270 */
[----:B-1----:R-:W-:-:S12]  /*1950*/  @P1 BRA `(.L_x_22) ;  /* 0x0000000000081947 */ /* 0x002fd80003800000 */
[----:B------:R-:W1:Y:S02]  /*1960*/  SYNCS.PHASECHK.TRANS64.TRYWAIT P1, [R3+URZ], R0 ;  /* 0x00000000030075a7 */ /* 0x000e64000802017f */
[----:B-1----:R-:W-:Y:S05]  /*1970*/  @!P1 BRA `(.L_x_23) ;  /* 0x0000009c000c9947 */ /* 0x002fea0003800000 */
.L_x_22:
[----:B------:R-:W-:Y:S05]  /*1980*/  WARPSYNC.ALL ;  /* 0x0000000000007948 */ /* 0x000fea0003800000 */
[----:B------:R-:W-:Y:S01]  /*1990*/  UIADD3 UR4, UR44, 0x180, URZ ;  /* 0x000001802c047890 */ /* 0x000fe2000fffe03f */
[----:B------:R-:W-:Y:S01]  /*19a0*/  WARPGROUP.ARRIVE ;  /* 0x00000000000079c5 */ /* 0x000fe20000000000 */
[----:B------:R-:W-:Y:S02]  /*19b0*/  UIADD3 UR5, UR44, 0x4180, URZ ;  /* 0x000041802c057890 */ /* 0x000fe4000fffe03f */
[----:B------:R-:W-:Y:S02]  /*19c0*/  USHF.R.U32.HI UR4, URZ, 0x4, UR4 ;  /* 0x000000043f047899 */ /* 0x000fe40008011604 */
[----:B------:R-:W-:-:S02]  /*19d0*/  USHF.R.U32.HI UR5, URZ, 0x4, UR5 ;  /* 0x000000043f057899 */ /* 0x000fc40008011605 */
[----:B------:R-:W-:Y:S02]  /*19e0*/  ULOP3.LUT UR4, UR4, 0x3fff, URZ, 0xc0, !UPT ;  /* 0x00003fff04047892 */ /* 0x000fe4000f8ec03f */
[----:B------:R-:W-:Y:S02]  /*19f0*/  ULOP3.LUT UR5, UR5, 0x3fff, URZ, 0xc0, !UPT ;  /* 0x00003fff05057892 */ /* 0x000fe4000f8ec03f */
[----:B------:R-:W-:Y:S02]  /*1a00*/  ULOP3.LUT UR10, UR4, 0x10000, URZ, 0xfc, !UPT ;  /* 0x00010000040a7892 */ /* 0x000fe4000f8efc3f */
[----:B------:R-:W-:Y:S02]  /*1a10*/  ULOP3.LUT UR9, UR5, 0x10000, URZ, 0xfc, !UPT ;  /* 0x0001000005097892 */ /* 0x000fe4000f8efc3f */
[----:B------:R-:W-:Y:S02]  /*1a20*/  ULEA UR4, UR45, UR10, 0x8 ;  /* 0x0000000a2d047291 */ /* 0x000fe4000f8e403f */
[----:B------:R-:W-:Y:S01]  /*1a30*/  ULEA UR6, UR45, UR9, 0xa ;  /* 0x000000092d067291 */ /* 0x000fe2000f8e503f */
[----:B------:R-:W-:Y:S01]  /*1a40*/  UMOV UR5, 0x80000020 ;  /* 0x8000002000057882 */ /* 0x000fe20000000000 */
[----:B------:R-:W-:-:S07]  /*1a50*/  UMOV UR7, 0x80000020 ;  /* 0x8000002000077882 */ /* 0x000fce0000000000 */
[----:B------:R-:W-:Y:S01]  /*1a60*/  HGMMA.64x256x16.F32.BF16 R24, gdesc[UR4], RZ, !UPT, gsb0 ;  /* 0x03e00000041879f0 */ /* 0x000fe2000c0018ff */
[----:B------:R-:W-:Y:S02]  /*1a70*/  UIADD3 UR4, UR4, 0x2, URZ ;  /* 0x0000000204047890 */ /* 0x000fe4000fffe03f */
[----:B------:R-:W-:Y:S01]  /*1a80*/  UIADD3 UR6, UR6, 0x2, URZ ;  /* 0x0000000206067890 */ /* 0x000fe2000fffe03f */
[----:B------:R-:W-:Y:S01]  /*1a90*/  UMOV UR5, 0x80000020 ;  /* 0x8000002000057882 */ /* 0x000fe20000000000 */
[----:B------:R-:W-:Y:S01]  /*1aa0*/  UMOV UR7, 0x80000020 ;  /* 0x8000002000077882 */ /* 0x000fe20000000000 */
[----:B------:R-:W-:Y:S02]  /*1ab0*/  WARPGROUP.DEPBAR.LE gsb0, 0x0 ;  /* 0x00008000000079c5 */ /* 0x000fe40000010000 */
[----:B------:R-:W-:-:S15]  /*1ac0*/  WARPGROUP.ARRIVE ;  /* 0x00000000000079c5 */ /* 0x000fde0000000000 */
[----:B------:R-:W-:-:S05]  /*1ad0*/  NOP ;  /* 0x0000000000007918 */ /* 0x000fca0000000000 */
[----:B------:R-:W-:Y:S03]  /*1ae0*/  HGMMA.64x256x16.F32.BF16 R24, gdesc[UR4], R24, gsb0 ;  /* 0x03e00000041879f0 */ /* 0x000fe60008001818 */
[----:B------:R-:W-:Y:S02]  /*1af0*/  WARPGROUP.DEPBAR.LE gsb0, 0x0 ;  /* 0x00008000000079c5 */ /* 0x000fe40000010000 */
[----:B------:R-:W-:Y:S05]  /*1b00*/  @!P2 BRA `(.L_x_24) ;  /* 0x0000000000dca947 */ /* 0x000fea0003800000 */
[----:B------:R-:W-:Y:S01]  /*1b10*/  UIADD3 UR4, UR45, 0x1, URZ ;  /* 0x000000012d047890 */ /* 0x000fe2000fffe03f */
[----:B01----:R-:W-:Y:S02]  /*1b20*/  IMAD.U32 R0, RZ, RZ, UR48 ;  /* 0x00000030ff007e24 */ /* 0x003fe4000f8e00ff */
[----:B------:R-:W-:Y:S01]  /*1b30*/  IMAD.U32 R3, RZ, RZ, UR45 ;  /* 0x0000002dff037e24 */ /* 0x000fe2000f8e00ff */
[----:B------:R-:W-:-:S04]  /*1b40*/  UISETP.NE.AND UP0, UPT, UR4, 0x4, UPT ;  /* 0x000000040400788c */ /* 0x000fc8000bf05270 */
[----:B------:R-:W-:Y:S02]  /*1b50*/  USEL UR5, URZ, 0x1, UP0 ;  /* 0x000000013f057887 */ /* 0x000fe40008000000 */
[----:B------:R-:W-:Y:S02]  /*1b60*/  USEL UR8, UR4, URZ, UP0 ;  /* 0x0000003f04087287 */ /* 0x000fe40008000000 */
[----:B------:R-:W-:-:S06]  /*1b70*/  ULOP3.LUT UR5, UR49, UR5, URZ, 0x3c, !UPT ;  /* 0x0000000531057292 */ /* 0x000fcc000f8e3c3f */
[----:B------:R-:W-:-:S07]  /*1b80*/  IMAD.U32 R6, RZ, RZ, UR5 ;  /* 0x00000005ff067e24 */ /* 0x000fce000f8e00ff */
.L_x_31:
[----:B------:R-:W-:Y:S05]  /*1b90*/  @!P0 BRA `(.L_x_25) ;  /* 0x0000000000048947 */ /* 0x000fea0003800000 */
[----:B------:R-:W-:Y:S01]  /*1ba0*/  BPT.TRAP 0x1 ;  /* 0x000000040000795c */ /* 0x000fe20000300000 */
.L_x_25:
[----:B------:R-:W-:Y:S01]  /*1bb0*/  ULEA UR4, UR8, UR44, 0x3 ;  /* 0x0000002c08047291 */ /* 0x000fe2000f8e183f */
[----:B------:R-:W-:-:S08]  /*1bc0*/  SHF.L.U32 R4, R6, 0x1f, RZ ;  /* 0x0000001f06047819 */ /* 0x000fd000000006ff */
[----:B------:R0:W1:Y:S01]  /*1bd0*/  SYNCS.PHASECHK.TRANS64.TRYWAIT P1, [UR4], R4 ;  /* 0x00000004ff0075a7 */ /* 0x0000620008020144 */
[----:B------:R-:W-:Y:S05]  /*1be0*/  @!P0 BRA `(.L_x_26) ;  /* 0x0000000000048947 */ /* 0x000fea0003800000 */
[----:B------:R-:W-:Y:S01]  /*1bf0*/  BPT.TRAP 0x1 ;  /* 0x000000040000795c */ /* 0x000fe20000300000 */
.L_x_26:
[----:B-1----:R-:W-:Y:S05]  /*1c00*/  @P1 BRA `(.L_x_27) ;  /* 0x0000000000081947 */ /* 0x002fea0003800000 */
[----:B------:R-:W1:Y:S02]  /*1c10*/  SYNCS.PHASECHK.TRANS64.TRYWAIT P1, [UR4], R4 ;  /* 0x00000004ff0075a7 */ /* 0x000e640008020144 */
[----:B-1----:R-:W-:Y:S05]  /*1c20*/  @!P1 BRA `(.L_x_28) ;  /* 0x0000009800749947 */ /* 0x002fea0003800000 */
.L_x_27:
[----:B------:R-:W-:Y:S01]  /*1c30*/  ULEA UR4, UR8, UR10, 0x8 ;  /* 0x0000000a08047291 */ /* 0x000fe2000f8e403f */
[----:B------:R-:W-:Y:S01]  /*1c40*/  WARPGROUP.ARRIVE ;  /* 0x00000000000079c5 */ /* 0x000fe20000000000 */
[----:B------:R-:W-:Y:S01]  /*1c50*/  ULEA UR6, UR8, UR9, 0xa ;  /* 0x0000000908067291 */ /* 0x000fe2000f8e503f */
[----:B------:R-:W-:Y:S01]  /*1c60*/  UMOV UR5, 0x80000020 ;  /* 0x8000002000057882 */ /* 0x000fe20000000000 */
[----:B------:R-:W-:-:S07]  /*1c70*/  UMOV UR7, 0x80000020 ;  /* 0x8000002000077882 */ /* 0x000fce0000000000 */
[----:B------:R-:W-:Y:S01]  /*1c80*/  HGMMA.64x256x16.F32.BF16 R24, gdesc[UR4], R24, gsb0 ;  /* 0x03e00000041879f0 */ /* 0x000fe20008001818 */
        /* <DEDUP_REMOVED lines=10> */
[----:B------:R-:W-:Y:S01]  /*1d30*/  BPT.TRAP 0x1 ;  /* 0x000000040000795c */ /* 0x000fe20000300000 */
.L_x_29:
[----:B------:R-:W-:Y:S01]  /*1d40*/  ISETP.NE.AND P1, PT, R160, RZ, PT ;  /* 0x000000ffa000720c */ /* 0x000fe20003f25270 */
[----:B------:R-:W-:-:S12]  /*1d50*/  UISETP.GT.U32.AND UP0, UPT, UR41, 0x1, UPT ;  /* 0x000000012900788c */ /* 0x000fd8000bf04070 */
[----:B01----:R-:W-:-:S05]  /*1d60*/  @P1 LEA R4, R3, UR44, 0x3 ;  /* 0x0000002c03041c11 */ /* 0x003fca000f8e18ff */
[----:B------:R-:W-:-:S05]  /*1d70*/  @P1 VIADD R5, R4, 0x20 ;  /* 0x0000002004051836 */ /* 0x000fca0000000000 */
[----:B------:R-:W-:-:S04]  /*1d80*/  @P1 PRMT R5, R152, 0x654, R5 ;  /* 0x0000065498051816 */ /* 0x000fc80000000005 */
[----:B------:R0:W-:Y:S01]  /*1d90*/  @P1 SYNCS.ARRIVE.TRANS64.RED.A1T0 RZ, [R5+URZ], RZ ;  /* 0x000000ff05ff19a7 */ /* 0x0001e2000810043f */
[----:B------:R-:W-:-:S13]  /*1da0*/  PLOP3.LUT P1, PT, PT, PT, UP0, 0x80, 0x0 ;  /* 0x000000000000781c */ /* 0x000fda0003f2f008 */
[----:B0-----:R-:W-:Y:S05]  /*1db0*/  @P1 BRA `(.L_x_30) ;  /* 0x0000000000041947 */ /* 0x001fea0003800000 */
[----:B------:R-:W-:Y:S01]  /*1dc0*/  BPT.TRAP 0x1 ;  /* 0x000000040000795c */ /* 0x000fe20000300000 */
.L_x_30:
[----:B------:R-:W-:Y:S01]  /*1dd0*/  UIADD3 UR8, UR8, 0x1, URZ ;  /* 0x0000000108087890 */ /* 0x000fe2000fffe03f */
[C---:B------:R-:W-:Y:S01]  /*1de0*/  ISETP.GT.AND P2, PT, R0.reuse, 0x1, PT ;  /* 0x000000010000780c */ /* 0x040fe20003f44270 */
[----:B------:R-:W-:Y:S02]  /*1df0*/  VIADD R3, R3, 0x1 ;  /* 0x0000000103037836 */ /* 0x000fe40000000000 */
[----:B------:R-:W-:Y:S01]  /*1e00*/  UISETP.NE.AND UP0, UPT, UR8, 0x4, UPT ;  /* 0x000000040800788c */ /* 0x000fe2000bf05270 */
[----:B------:R-:W-:Y:S02]  /*1e10*/  VIADD R0, R0, 0xffffffff ;  /* 0xffffffff00007836 */ /* 0x000fe40000000000 */
[C---:B------:R-:W-:Y:S01]  /*1e20*/  ISETP.NE.AND P1, PT, R3.reuse, 0x4, PT ;  /* 0x000000040300780c */ /* 0x040fe20003f25270 */
[----:B------:R-:W-:Y:S02]  /*1e30*/  USEL UR4, URZ, 0x1, UP0 ;  /* 0x000000013f047887 */ /* 0x000fe40008000000 */
[----:B------:R-:W-:Y:S01]  /*1e40*/  USEL UR8, UR8, URZ, UP0 ;  /* 0x0000003f08087287 */ /* 0x000fe20008000000 */
[----:B------:R-:W-:-:S03]  /*1e50*/  SEL R3, R3, RZ, P1 ;  /* 0x000000ff03037207 */ /* 0x000fc60000800000 */
[----:B------:R-:W-:Y:S01]  /*1e60*/  LOP3.LUT R6, R6, UR4, RZ, 0x3c, !PT ;  /* 0x0000000406067c12 */ /* 0x000fe2000f8e3cff */
[----:B------:R-:W-:Y:S07]  /*1e70*/  @P2 BRA `(.L_x_31) ;  /* 0xfffffffc00442947 */ /* 0x000fee000383ffff */
.L_x_24:
[----:B01----:R-:W0:Y:S01]  /*1e80*/  LDC R0, c[0x0][0x28c] ;  /* 0x0000a300ff007b82 */ /* 0x003e220000000800 */
[----:B------:R1:W-:Y:S01]  /*1e90*/  SYNCS.ARRIVE.TRANS64.A1T0 RZ, [R157+UR47], RZ ;  /* 0x000000ff9dff79a7 */ /* 0x0003e2000810002f */
[----:B0-----:R-:W-:-:S13]  /*1ea0*/  ISETP.GE.AND P1, PT, R0, 0x1, PT ;  /* 0x000000010000780c */ /* 0x001fda0003f26270 */
[----:B-1----:R-:W-:Y:S05]  /*1eb0*/  @!P1 BRA `(.L_x_32) ;  /* 0x0000000000409947 */ /* 0x002fea0003800000 */
[----:B------:R-:W-:Y:S05]  /*1ec0*/  @!P0 BRA `(.L_x_33) ;  /* 0x0000000000048947 */ /* 0x000fea0003800000 */
[----:B------:R-:W-:Y:S01]  /*1ed0*/  BPT.TRAP 0x1 ;  /* 0x000000040000795c */ /* 0x000fe20000300000 */
.L_x_33:
[----:B------:R-:W-:Y:S01]  /*1ee0*/  ISETP.NE.AND P0, PT, R160, RZ, PT ;  /* 0x000000ffa000720c */ /* 0x000fe20003f05270 */
[----:B------:R-:W-:-:S12]  /*1ef0*/  IMAD.U32 R3, RZ, RZ, UR44 ;  /* 0x0000002cff037e24 */ /* 0x000fd8000f8e00ff */
[----:B------:R-:W-:-:S05]  /*1f00*/  VOTEU.ANY UP0, P0 ;  /* 0x00000000003f7886 */ /* 0x000fca0000000100 */
[----:B------:R-:W-:Y:S02]  /*1f10*/  @UP0 UIADD3 UR4, UR48, UR45, URZ ;  /* 0x0000002d30040290 */ /* 0x000fe4000fffe03f */
[----:B------:R-:W-:-:S04]  /*1f20*/  UISETP.GT.U32.AND UP0, UPT, UR41, 0x1, UPT ;  /* 0x000000012900788c */ /* 0x000fc8000bf04070 */
[----:B------:R-:W-:-:S04]  /*1f30*/  IMAD.U32 R0, RZ, RZ, UR4 ;  /* 0x00000004ff007e24 */ /* 0x000fc8000f8e00ff */
[----:B------:R-:W-:-:S05]  /*1f40*/  @P0 IMAD.SHL.U32 R0, R0, 0x8, RZ ;  /* 0x0000000800000824 */ /* 0x000fca00078e00ff */
[----:B------:R-:W-:-:S04]  /*1f50*/  @P0 LOP3.LUT R0, R0, 0x18, RZ, 0xc0, !PT ;  /* 0x0000001800000812 */ /* 0x000fc800078ec0ff */
[----:B------:R-:W-:-:S04]  /*1f60*/  @P0 IADD3 R3, R3, 0x20, R0 ;  /* 0x0000002003030810 */ /* 0x000fc80007ffe000 */
[----:B------:R-:W-:-:S04]  /*1f70*/  @P0 PRMT R3, R152, 0x654, R3 ;  /* 0x0000065498030816 */ /* 0x000fc80000000003 */
[----:B------:R0:W-:Y:S01]  /*1f80*/  @P0 SYNCS.ARRIVE.TRANS64.RED.A1T0 RZ, [R3+URZ], RZ ;  /* 0x000000ff03ff09a7 */ /* 0x0001e2000810043f */
[----:B------:R-:W-:-:S13]  /*1f90*/  PLOP3.LUT P0, PT, PT, PT, UP0, 0x80, 0x0 ;  /* 0x000000000000781c */ /* 0x000fda0003f0f008 */
[----:B0-----:R-:W-:Y:S05]  /*1fa0*/  @P0 BRA `(.L_x_32) ;  /* 0x0000000000040947 */ /* 0x001fea0003800000 */
[----:B------:R-:W-:Y:S01]  /*1fb0*/  BPT.TRAP 0x1 ;  /* 0x000000040000795c */ /* 0x000fe20000300000 */
.L_x_32:
[----:B------:R-:W-:Y:S01]  /*1fc0*/  SHF.L.U32 R3, R170, 0x1f, RZ ;  /* 0x0000001faa037819 */ /* 0x000fe200000006ff */
[----:B------:R-:W-:Y:S01]  /*1fd0*/  UIADD3 UR45, UR43, UR45, URZ ;  /* 0x0000002d2b2d7290 */ /* 0x000fe2000fffe03f */
[----:B------:R-:W0:Y:S01]  /*1fe0*/  LDC R6, c[0x0][0x288] ;  /* 0x0000a200ff067b82 */ /* 0x000e220000000800 */
[----:B------:R-:W-:Y:S02]  /*1ff0*/  IMAD.SHL.U32 R8, R153, 0x2, RZ ;  /* 0x0000000299087824 */ /* 0x000fe400078e00ff */
[----:B------:R-:W-:Y:S02]  /*2000*/  USHF.R.U32.HI UR4, URZ, 0x2, UR45 ;  /* 0x000000023f047899 */ /* 0x000fe4000801162d */
[----:B------:R-:W-:Y:S01]  /*2010*/  UISETP.GT.U32.AND UP0, UPT, UR45, 0x3, UPT ;  /* 0x000000032d00788c */ /* 0x000fe2000bf04070 */
[----:B------:R-:W-:Y:S01]  /*2020*/  SHF.R.S32.HI R9, RZ, 0x1f, R8 ;  /* 0x0000001fff097819 */ /* 0x000fe20000011408 */
[----:B------:R-:W-:Y:S01]  /*2030*/  ULOP3.LUT UR4, UR4, 0x1, URZ, 0xc0, !UPT ;  /* 0x0000000104047892 */ /* 0x000fe2000f8ec03f */
[----:B------:R-:W1:Y:S01]  /*2040*/  SYNCS.PHASECHK.TRANS64.TRYWAIT P0, [R156+UR46+0x10], R3 ;  /* 0x000010039c0075a7 */ /* 0x000e62000800016e */
[----:B------:R-:W-:-:S02]  /*2050*/  UISETP.LT.U32.AND UP0, UPT, UR43, 0x4, UP0 ;  /* 0x000000042b00788c */ /* 0x000fc40008701070 */
[----:B------:R-:W-:Y:S02]  /*2060*/  UISETP.NE.U32.AND UP1, UPT, UR4, 0x1, UPT ;  /* 0x000000010400788c */ /* 0x000fe4000bf25070 */
[----:B------:R-:W-:Y:S02]  /*2070*/  USEL UR5, URZ, 0x1, !UP0 ;  /* 0x000000013f057887 */ /* 0x000fe4000c000000 */
[----:B------:R-:W-:Y:S02]  /*2080*/  UISETP.GT.U32.AND UP1, UPT, UR43, 0x3, !UP1 ;  /* 0x000000032b00788c */ /* 0x000fe4000cf24070 */
[----:B------:R-:W-:Y:S02]  /*2090*/  ULOP3.LUT UR45, UR45, 0x3, URZ, 0xc0, !UPT ;  /* 0x000000032d2d7892 */ /* 0x000fe4000f8ec03f */
[----:B------:R-:W-:-:S04]  /*20a0*/  USEL UR4, URZ, 0x1, !UP1 ;  /* 0x000000013f047887 */ /* 0x000fc8000c800000 */
[----:B------:R-:W-:Y:S01]  /*20b0*/  ULOP3.LUT UR49, UR4, UR49, UR5, 0x96, !UPT ;  /* 0x0000003104317292 */ /* 0x000fe2000f8e9605 */
[----:B01----:R-:W-:Y:S11]  /*20c0*/  @!P0 BRA `(.L_x_34) ;  /* 0x0000009400648947 */ /* 0x003ff60003800000 */
.L_x_316:
[----:B------:R-:W-:Y:S01]  /*20d0*/  IMAD.SHL.U32 R4, R18, 0x40, RZ ;  /* 0x0000004012047824 */ /* 0x000fe200078e00ff */
[----:B------:R-:W-:Y:S01]  /*20e0*/  ULDC UR6, c[0x0][0x284] ;  /* 0x0000a10000067ab9 */ /* 0x000fe20000000800 */
[----:B------:R-:W-:Y:S01]  /*20f0*/  IMAD.SHL.U32 R12, R2, 0x100, RZ ;  /* 0x00000100020c7824 */ /* 0x000fe200078e00ff */
[----:B------:R-:W-:Y:S01]  /*2100*/  SHF.R.S32.HI R7, RZ, 0x1f, R19 ;  /* 0x0000001fff077819 */ /* 0x000fe20000011413 */
[----:B------:R-:W-:Y:S01]  /*2110*/  ULDC.64 UR4, c[0x0][0x5d0] ;  /* 0x0001740000047ab9 */ /* 0x000fe20000000a00 */
[----:B------:R-:W-:Y:S01]  /*2120*/  ISETP.GE.AND P0, PT, R4, UR6, PT ;  /* 0x0000000604007c0c */ /* 0x000fe2000bf06270 */
[----:B0-----:R-:W-:Y:S01]  /*2130*/  IMAD.WIDE.U32 R2, R19, UR4, R8 ;  /* 0x0000000413027c25 */ /* 0x001fe2000f8e0008 */
[----:B------:R-:W-:Y:S02]  /*2140*/  SHF.R.S32.HI R13, RZ, 0x1f, R12 ;  /* 0x0000001fff0d7819 */ /* 0x000fe4000001140c */
[C---:B------:R-:W-:Y:S01]  /*2150*/  ISETP.GE.OR P0, PT, R12.reuse, R6, P0 ;  /* 0x000000060c00720c */ /* 0x040fe20000706670 */
[----:B------:R-:W-:Y:S01]  /*2160*/  IMAD R0, R7, UR4, RZ ;  /* 0x0000000407007c24 */ /* 0x000fe2000f8e02ff */
[----:B------:R-:W-:-:S03]  /*2170*/  IADD3 R2, P1, R12, R2, RZ ;  /* 0x000000020c027210 */ /* 0x000fc60007f3e0ff */
[----:B------:R-:W-:-:S05]  /*2180*/  IMAD R5, R19, UR5, R0 ;  /* 0x0000000513057c24 */ /* 0x000fca000f8e0200 */
[----:B------:R-:W-:-:S03]  /*2190*/  IADD3.X R3, R13, R3, R5, P1, !PT ;  /* 0x000000030d037210 */ /* 0x000fc60000ffe405 */
[----:B------:R-:W-:Y:S05]  /*21a0*/  @P0 BRA `(.L_x_35) ;  /* 0x0000007c00040947 */ /* 0x000fea0003800000 */
[----:B------:R-:W0:Y:S01]  /*21b0*/  LDC.64 R10, c[0x0][0x5c8] ;  /* 0x00017200ff0a7b82 */ /* 0x000e220000000a00 */
[----:B-----5:R-:W-:Y:S01]  /*21c0*/  FSETP.NEU.AND P0, PT, R22, RZ, PT ;  /* 0x000000ff1600720b */ /* 0x020fe20003f0d000 */
[----:B------:R-:W-:Y:S01]  /*21d0*/  IMAD R5, R153, -0x2, R6 ;  /* 0xfffffffe99057824 */ /* 0x000fe200078e0206 */
[----:B------:R-:W-:Y:S01]  /*21e0*/  BSSY B0, `(.L_x_35) ;  /* 0x00007bd000007945 */ /* 0x000fe20003800000 */
[----:B------:R-:W-:-:S04]  /*21f0*/  IMAD.WIDE R162, R18, 0x40, R154 ;  /* 0x0000004012a27825 */ /* 0x000fc800078e029a */
[----:B------:R-:W-:Y:S02]  /*2200*/  IMAD.IADD R0, R5, 0x1, -R12 ;  /* 0x0000000105007824 */ /* 0x000fe400078e0a0c */
[----:B------:R-:W-:-:S03]  /*2210*/  IMAD.IADD R4, R161, 0x1, -R4 ;  /* 0x00000001a1047824 */ /* 0x000fc600078e0a04 */
[----:B------:R-:W-:-:S04]  /*2220*/  ISETP.GT.AND P2, PT, R0, RZ, PT ;  /* 0x000000ff0000720c */ /* 0x000fc80003f44270 */
[----:B------:R-:W-:Y:S01]  /*2230*/  ISETP.GT.AND P1, PT, R4, RZ, P2 ;  /* 0x000000ff0400720c */ /* 0x000fe20001724270 */
[-C--:B0-----:R-:W-:Y:S02]  /*2240*/  IMAD R5, R163, R10.reuse, RZ ;  /* 0x0000000aa3057224 */ /* 0x081fe400078e02ff */
[----:B------:R-:W-:-:S04]  /*2250*/  IMAD.WIDE.U32 R172, R162, R10, R2 ;  /* 0x0000000aa2ac7225 */ /* 0x000fc800078e0002 */
[----:B------:R-:W-:-:S04]  /*2260*/  IMAD R5, R162, R11, R5 ;  /* 0x0000000ba2057224 */ /* 0x000fc800078e0205 */
[----:B------:R-:W-:Y:S01]  /*2270*/  IMAD.IADD R175, R173, 0x1, R5 ;  /* 0x00000001adaf7824 */ /* 0x000fe200078e0205 */
[----:B------:R-:W-:Y:S06]  /*2280*/  @!P0 BRA `(.L_x_36) ;  /* 0x0000005400a08947 */ /* 0x000fec0003800000 */
[----:B------:R-:W0:Y:S01]  /*2290*/  LDC.64 R20, c[0x0][0x5b8] ;  /* 0x00016e00ff147b82 */ /* 0x000e220000000a00 */
[----:B------:R-:W-:-:S07]  /*22a0*/  ULDC.64 UR4, c[0x0][0x5c0] ;  /* 0x0001700000047ab9 */ /* 0x000fce0000000a00 */
[----:B------:R-:W1:Y:S08]  /*22b0*/  LDC.64 R166, c[0x0][0x5b0] ;  /* 0x00016c00ffa67b82 */ /* 0x000e700000000a00 */
[----:B------:R-:W2:Y:S01]  /*22c0*/  LDC.64 R14, c[0x0][0x5a8] ;  /* 0x00016a00ff0e7b82 */ /* 0x000ea20000000a00 */
[-C--:B0-----:R-:W-:Y:S02]  /*22d0*/  IMAD R6, R7, R20.reuse, RZ ;  /* 0x0000001407067224 */ /* 0x081fe400078e02ff */
[----:B------:R-:W-:-:S04]  /*22e0*/  IMAD.WIDE.U32 R2, R19, R20, R8 ;  /* 0x0000001413027225 */ /* 0x000fc800078e0008 */
[----:B------:R-:W-:Y:S01]  /*22f0*/  IMAD R171, R19, R21, R6 ;  /* 0x0000001513ab7224 */ /* 0x000fe200078e0206 */
[----:B------:R-:W-:Y:S01]  /*2300*/  IADD3 R164, P0, R12, R2, RZ ;  /* 0x000000020ca47210 */ /* 0x000fe20007f1e0ff */
[----:B-1----:R-:W-:-:S03]  /*2310*/  IMAD R2, R163, R166, RZ ;  /* 0x000000a6a3027224 */ /* 0x002fc600078e02ff */
[----:B------:R-:W-:Y:S01]  /*2320*/  IADD3.X R165, R13, R3, R171, P0, !PT ;  /* 0x000000030da57210 */ /* 0x000fe200007fe4ab */
[C---:B------:R-:W-:Y:S02]  /*2330*/  IMAD R173, R162.reuse, R167, R2 ;  /* 0x000000a7a2ad7224 */ /* 0x040fe400078e0202 */
[----:B------:R-:W-:-:S04]  /*2340*/  IMAD.WIDE.U32 R2, R162, R166, R164 ;  /* 0x000000a6a2027225 */ /* 0x000fc800078e00a4 */
[----:B------:R-:W-:Y:S01]  /*2350*/  IMAD.IADD R3, R3, 0x1, R173 ;  /* 0x0000000103037824 */ /* 0x000fe200078e02ad */
[----:B--2---:R-:W-:-:S04]  /*2360*/  LEA R6, P0, R2, R14, 0x1 ;  /* 0x0000000e02067211 */ /* 0x004fc800078008ff */
[----:B------:R-:W-:-:S05]  /*2370*/  LEA.HI.X R7, R2, R15, R3, 0x1, P0 ;  /* 0x0000000f02077211 */ /* 0x000fca00000f0c03 */
[----:B------:R0:W2:Y:S01]  /*2380*/  @P1 LDG.E.LTC128B.U16 R5, desc[UR50][R6.64] ;  /* 0x0000003206051981 */ /* 0x0000a2000c1e1520 */
[----:B------:R-:W-:Y:S01]  /*2390*/  IMAD.WIDE.U32 R2, R162, R166, R12 ;  /* 0x000000a6a2027225 */ /* 0x000fe200078e000c */
[----:B------:R-:W-:Y:S02]  /*23a0*/  BSSY B1, `(.L_x_37) ;  /* 0x0000014000017945 */ /* 0x000fe40003800000 */
[----:B------:R-:W-:-:S04]  /*23b0*/  IADD3 R168, P0, R8, R2, RZ ;  /* 0x0000000208a87210 */ /* 0x000fc80007f1e0ff */
[----:B------:R-:W-:Y:S02]  /*23c0*/  IADD3.X R169, R9, R173, R3, P0, !PT ;  /* 0x000000ad09a97210 */ /* 0x000fe400007fe403 */
[----:B------:R-:W-:Y:S01]  /*23d0*/  LEA R2, P0, R172, UR4, 0x1 ;  /* 0x00000004ac027c11 */ /* 0x000fe2000f8008ff */
[----:B------:R-:W-:-:S03]  /*23e0*/  IMAD.WIDE.U32 R168, R19, R20, R168 ;  /* 0x0000001413a87225 */ /* 0x000fc600078e00a8 */
[----:B------:R-:W-:Y:S02]  /*23f0*/  LEA.HI.X R3, R172, UR5, R175, 0x1, P0 ;  /* 0x00000005ac037c11 */ /* 0x000fe400080f0caf */
[----:B------:R-:W-:Y:S01]  /*2400*/  ISETP.GT.AND P0, PT, R0, 0x1, PT ;  /* 0x000000010000780c */ /* 0x000fe20003f04270 */
[----:B0-----:R-:W-:Y:S01]  /*2410*/  IMAD.IADD R7, R171, 0x1, R169 ;  /* 0x00000001ab077824 */ /* 0x001fe200078e02a9 */
[----:B------:R-:W-:Y:S02]  /*2420*/  LEA R6, P4, R168, R14, 0x1 ;  /* 0x0000000ea8067211 */ /* 0x000fe400078808ff */
[----:B------:R-:W-:Y:S02]  /*2430*/  ISETP.GT.AND P3, PT, R4, RZ, P0 ;  /* 0x000000ff0400720c */ /* 0x000fe40000764270 */
[----:B------:R-:W-:Y:S01]  /*2440*/  LEA.HI.X R7, R168, R15, R7, 0x1, P4 ;  /* 0x0000000fa8077211 */ /* 0x000fe200020f0c07 */
[C---:B------:R-:W-:Y:S01]  /*2450*/  IMAD.SHL.U32 R168, R166.reuse, 0x8, RZ ;  /* 0x00000008a6a87824 */ /* 0x040fe200078e00ff */
[----:B------:R-:W-:Y:S01]  /*2460*/  SHF.L.U64.HI R169, R166, 0x3, R167 ;  /* 0x00000003a6a97819 */ /* 0x000fe200000102a7 */
[----:B--2---:R-:W-:-:S04]  /*2470*/  IMAD.U32 R21, R5, 0x10000, RZ ;  /* 0x0001000005157824 */ /* 0x004fc800078e00ff */
[----:B------:R-:W-:-:S04]  /*2480*/  FMUL R21, R21, R22 ;  /* 0x0000001615157220 */ /* 0x000fc80000400000 */
[----:B------:R-:W-:-:S05]  /*2490*/  FFMA R21, R24, R23, R21 ;  /* 0x0000001718157223 */ /* 0x000fca0000000015 */
[----:B------:R-:W-:-:S05]  /*24a0*/  F2FP.BF16.F32.PACK_AB R21, RZ, R21 ;  /* 0x00000015ff15723e */ /* 0x000fca00000010ff */
[----:B------:R0:W-:Y:S01]  /*24b0*/  @P1 STG.E.U16 desc[UR50][R2.64], R21 ;  /* 0x0000001502001986 */ /* 0x0001e2000c101532 */
[----:B------:R-:W-:Y:S05]  /*24c0*/  @!P3 BRA `(.L_x_38) ;  /* 0x000000000004b947 */ /* 0x000fea0003800000 */
[----:B------:R1:W5:Y:S02]  /*24d0*/  LDG.E.LTC128B.U16 R5, desc[UR50][R6.64+0x2] ;  /* 0x0000023206057981 */ /* 0x000364000c1e1520 */
.L_x_38:
[----:B------:R-:W-:Y:S05]  /*24e0*/  BSYNC B1 ;  /* 0x0000000000017941 */ /* 0x000fea0003800000 */
.L_x_37:
[----:B0----5:R-:W-:Y:S01]  /*24f0*/  IMAD.U32 R21, R5, 0x10000, RZ ;  /* 0x0001000005157824 */ /* 0x021fe200078e00ff */
[----:B------:R-:W-:Y:S01]  /*2500*/  ISETP.GT.AND P2, PT, R4, 0x8, P2 ;  /* 0x000000080400780c */ /* 0x000fe20001744270 */
[----:B------:R-:W-:-:S04]  /*2510*/  IMAD.WIDE.U32 R168, R162, R166, R168 ;  /* 0x000000a6a2a87225 */ /* 0x000fc800078e00a8 */
[----:B------:R-:W-:Y:S01]  /*2520*/  FMUL R18, R21, R22 ;  /* 0x0000001615127220 */ /* 0x000fe20000400000 */
[----:B------:R-:W-:Y:S01]  /*2530*/  IMAD.IADD R173, R173, 0x1, R169 ;  /* 0x00000001adad7824 */ /* 0x000fe200078e02a9 */
[----:B------:R-:W-:Y:S02]  /*2540*/  IADD3 R21, P1, R164, R168, RZ ;  /* 0x000000a8a4157210 */ /* 0x000fe40007f3e0ff */
[----:B------:R-:W-:-:S03]  /*2550*/  FFMA R18, R25, R23, R18 ;  /* 0x0000001719127223 */ /* 0x000fc60000000012 */
[----:B------:R-:W-:Y:S01]  /*2560*/  IMAD.X R164, R173, 0x1, R165, P1 ;  /* 0x00000001ada47824 */ /* 0x000fe200008e06a5 */
[C---:B------:R-:W-:Y:S02]  /*2570*/  LEA R24, P1, R21.reuse, R14, 0x1 ;  /* 0x0000000e15187211 */ /* 0x040fe400078208ff */
[----:B------:R-:W-:Y:S02]  /*2580*/  F2FP.BF16.F32.PACK_AB R18, RZ, R18 ;  /* 0x00000012ff12723e */ /* 0x000fe400000010ff */
[----:B------:R-:W-:Y:S02]  /*2590*/  LEA.HI.X R25, R21, R15, R164, 0x1, P1 ;  /* 0x0000000f15197211 */ /* 0x000fe400008f0ca4 */
[----:B------:R-:W-:Y:S02]  /*25a0*/  PRMT R21, R18, 0x7610, R21 ;  /* 0x0000761012157816 */ /* 0x000fe40000000015 */
[----:B------:R-:W-:-:S03]  /*25b0*/  PRMT R18, R5, 0x7610, R18 ;  /* 0x0000761005127816 */ /* 0x000fc60000000012 */
[----:B------:R0:W-:Y:S04]  /*25c0*/  @P3 STG.E.U16 desc[UR50][R2.64+0x2], R21 ;  /* 0x0000021502003986 */ /* 0x0001e8000c101532 */
[----:B------:R-:W2:Y:S01]  /*25d0*/  @P2 LDG.E.LTC128B.U16 R18, desc[UR50][R24.64] ;  /* 0x0000003218122981 */ /* 0x000ea2000c1e1520 */
[----:B------:R-:W-:Y:S01]  /*25e0*/  IADD3 R8, P1, P3, R8, R168, R12 ;  /* 0x000000a808087210 */ /* 0x000fe20007b3e00c */
[----:B------:R-:W-:Y:S01]  /*25f0*/  BSSY B1, `(.L_x_39) ;  /* 0x0000011000017945 */ /* 0x000fe20003800000 */
[C---:B------:R-:W-:Y:S02]  /*2600*/  SHF.L.U64.HI R11, R10.reuse, 0x4, R11 ;  /* 0x000000040a0b7819 */ /* 0x040fe4000001020b */
[----:B------:R-:W-:Y:S02]  /*2610*/  IADD3.X R9, R9, R173, R13, P1, P3 ;  /* 0x000000ad09097210 */ /* 0x000fe40000fe640d */
[----:B------:R-:W-:-:S02]  /*2620*/  LEA R10, P1, R10, R2, 0x4 ;  /* 0x000000020a0a7211 */ /* 0x000fc400078220ff */
[----:B------:R-:W-:Y:S01]  /*2630*/  ISETP.GT.AND P0, PT, R4, 0x8, P0 ;  /* 0x000000080400780c */ /* 0x000fe20000704270 */
[----:B0-----:R-:W-:-:S04]  /*2640*/  IMAD.WIDE.U32 R20, R19, R20, R8 ;  /* 0x0000001413147225 */ /* 0x001fc800078e0008 */
[----:B------:R-:W-:Y:S01]  /*2650*/  IMAD.X R11, R11, 0x1, R3, P1 ;  /* 0x000000010b0b7824 */ /* 0x000fe200008e0603 */
[----:B------:R-:W-:Y:S01]  /*2660*/  LEA R8, P3, R20, R14, 0x1 ;  /* 0x0000000e14087211 */ /* 0x000fe200078608ff */
[----:B------:R-:W-:-:S05]  /*2670*/  IMAD.IADD R9, R171, 0x1, R21 ;  /* 0x00000001ab097824 */ /* 0x000fca00078e0215 */
[----:B------:R-:W-:Y:S01]  /*2680*/  LEA.HI.X R9, R20, R15, R9, 0x1, P3 ;  /* 0x0000000f14097211 */ /* 0x000fe200018f0c09 */
[----:B--2---:R-:W-:-:S04]  /*2690*/  IMAD.U32 R5, R18, 0x10000, RZ ;  /* 0x0001000012057824 */ /* 0x004fc800078e00ff */
[----:B------:R-:W-:-:S04]  /*26a0*/  FMUL R5, R5, R22 ;  /* 0x0000001605057220 */ /* 0x000fc80000400000 */
[----:B------:R-:W-:-:S05]  /*26b0*/  FFMA R5, R26, R23, R5 ;  /* 0x000000171a057223 */ /* 0x000fca0000000005 */
[----:B------:R-:W-:-:S05]  /*26c0*/  F2FP.BF16.F32.PACK_AB R5, RZ, R5 ;  /* 0x00000005ff05723e */ /* 0x000fca00000010ff */
[----:B------:R0:W-:Y:S01]  /*26d0*/  @P2 STG.E.U16 desc[UR50][R10.64], R5 ;  /* 0x000000050a002986 */ /* 0x0001e2000c101532 */
[----:B------:R-:W-:Y:S05]  /*26e0*/  @!P0 BRA `(.L_x_40) ;  /* 0x0000000000048947 */ /* 0x000fea0003800000 */
[----:B------:R2:W5:Y:S02]  /*26f0*/  LDG.E.LTC128B.U16 R18, desc[UR50][R8.64+0x2] ;  /* 0x0000023208127981 */ /* 0x000564000c1e1520 */
.L_x_40:
[----:B------:R-:W-:Y:S05]  /*2700*/  BSYNC B1 ;  /* 0x0000000000017941 */ /* 0x000fea0003800000 */
.L_x_39:
[----:B0----5:R-:W-:Y:S01]  /*2710*/  IMAD.U32 R5, R18, 0x10000, RZ ;  /* 0x0001000012057824 */ /* 0x021fe200078e00ff */
[----:B------:R-:W-:Y:S01]  /*2720*/  ISETP.GT.AND P1, PT, R0, 0x8, PT ;  /* 0x000000080000780c */ /* 0x000fe20003f24270 */
[----:B------:R-:W-:Y:S02]  /*2730*/  BSSY B1, `(.L_x_41) ;  /* 0x0000008000017945 */ /* 0x000fe40003800000 */
[----:B------:R-:W-:Y:S01]  /*2740*/  FMUL R12, R5, R22 ;  /* 0x00000016050c7220 */ /* 0x000fe20000400000 */
[----:B------:R-:W-:-:S03]  /*2750*/  ISETP.GT.AND P2, PT, R4, RZ, P1 ;  /* 0x000000ff0400720c */ /* 0x000fc60000f44270 */
[----:B------:R-:W-:-:S05]  /*2760*/  FFMA R12, R27, R23, R12 ;  /* 0x000000171b0c7223 */ /* 0x000fca000000000c */
[----:B------:R-:W-:-:S05]  /*2770*/  F2FP.BF16.F32.PACK_AB R12, RZ, R12 ;  /* 0x0000000cff0c723e */ /* 0x000fca00000010ff */
[----:B------:R0:W-:Y:S01]  /*2780*/  @P0 STG.E.U16 desc[UR50][R10.64+0x2], R12 ;  /* 0x0000020c0a000986 */ /* 0x0001e2000c101532 */
[----:B------:R-:W-:Y:S05]  /*2790*/  @!P2 BRA `(.L_x_42) ;  /* 0x000000000004a947 */ /* 0x000fea0003800000 */
[----:B------:R3:W5:Y:S02]  /*27a0*/  LDG.E.LTC128B.U16 R18, desc[UR50][R6.64+0x10] ;  /* 0x0000103206127981 */ /* 0x000764000c1e1520 */
.L_x_42:
[----:B------:R-:W-:Y:S05]  /*27b0*/  BSYNC B1 ;  /* 0x0000000000017941 */ /* 0x000fea0003800000 */
.L_x_41:
[----:B-----5:R-:W-:Y:S01]  /*27c0*/  IMAD.U32 R5, R18, 0x10000, RZ ;  /* 0x0001000012057824 */ /* 0x020fe200078e00ff */
        /* <DEDUP_REMOVED lines=9> */
.L_x_44:
[----:B------:R-:W-:Y:S05]  /*2860*/  BSYNC B1 ;  /* 0x0000000000017941 */ /* 0x000fea0003800000 */
.L_x_43:
[----:B----45:R-:W-:Y:S01]  /*2870*/  IMAD.U32 R5, R18, 0x10000, RZ ;  /* 0x0001000012057824 */ /* 0x030fe200078e00ff */
[----:B------:R-:W-:Y:S01]  /*2880*/  ISETP.GT.AND P1, PT, R4, 0x8, P1 ;  /* 0x000000080400780c */ /* 0x000fe20000f24270 */
[----:B------:R-:W-:Y:S02]  /*2890*/  BSSY B1, `(.L_x_45) ;  /* 0x0000007000017945 */ /* 0x000fe40003800000 */
[----:B0-----:R-:W-:-:S04]  /*28a0*/  FMUL R12, R5, R22 ;  /* 0x00000016050c7220 */ /* 0x001fc80000400000 */
[----:B------:R-:W-:-:S05]  /*28b0*/  FFMA R12, R29, R23, R12 ;  /* 0x000000171d0c7223 */ /* 0x000fca000000000c */
[----:B------:R-:W-:-:S05]  /*28c0*/  F2FP.BF16.F32.PACK_AB R12, RZ, R12 ;  /* 0x0000000cff0c723e */ /* 0x000fca00000010ff */
[----:B------:R0:W-:Y:S01]  /*28d0*/  @P3 STG.E.U16 desc[UR50][R2.64+0x12], R12 ;  /* 0x0000120c02003986 */ /* 0x0001e2000c101532 */
[----:B------:R-:W-:Y:S05]  /*28e0*/  @!P1 BRA `(.L_x_46) ;  /* 0x0000000000049947 */ /* 0x000fea0003800000 */
[----:B------:R4:W5:Y:S02]  /*28f0*/  LDG.E.LTC128B.U16 R18, desc[UR50][R8.64+0x10] ;  /* 0x0000103208127981 */ /* 0x000964000c1e1520 */
.L_x_46:
[----:B------:R-:W-:Y:S05]  /*2900*/  BSYNC B1 ;  /* 0x0000000000017941 */ /* 0x000fea0003800000 */
.L_x_45:
[----:B-----5:R-:W-:Y:S01]  /*2910*/  IMAD.U32 R5, R18, 0x10000, RZ ;  /* 0x0001000012057824 */ /* 0x020fe200078e00ff */
[----:B------:R-:W-:Y:S01]  /*2920*/  ISETP.GT.AND P0, PT, R4, 0x8, P0 ;  /* 0x000000080400780c */ /* 0x000fe20000704270 */
[----:B------:R-:W-:Y:S02]  /*2930*/  BSSY B1, `(.L_x_47) ;  /* 0x0000007000017945 */ /* 0x000fe40003800000 */
[----:B------:R-:W-:-:S04]  /*2940*/  FMUL R5, R5, R22 ;  /* 0x0000001605057220 */ /* 0x000fc80000400000 */
[----:B------:R-:W-:-:S05]  /*2950*/  FFMA R5, R30, R23, R5 ;  /* 0x000000171e057223 */ /* 0x000fca0000000005 */
[----:B------:R-:W-:-:S05]  /*2960*/  F2FP.BF16.F32.PACK_AB R5, RZ, R5 ;  /* 0x00000005ff05723e */ /* 0x000fca00000010ff */
[----:B------:R0:W-:Y:S01]  /*2970*/  @P1 STG.E.U16 desc[UR50][R10.64+0x10], R5 ;  /* 0x000010050a001986 */ /* 0x0001e2000c101532 */
[----:B------:R-:W-:Y:S05]  /*2980*/  @!P0 BRA `(.L_x_48) ;  /* 0x0000000000048947 */ /* 0x000fea0003800000 */
[----:B------:R0:W5:Y:S02]  /*2990*/  LDG.E.LTC128B.U16 R18, desc[UR50][R8.64+0x12] ;  /* 0x0000123208127981 */ /* 0x000164000c1e1520 */
.L_x_48:
[----:B------:R-:W-:Y:S05]  /*29a0*/  BSYNC B1 ;  /* 0x0000000000017941 */ /* 0x000fea0003800000 */
.L_x_47:
        /* <DEDUP_REMOVED lines=10> */
.L_x_50:
[----:B------:R-:W-:Y:S05]  /*2a50*/  BSYNC B1 ;  /* 0x0000000000017941 */ /* 0x000fea0003800000 */
.L_x_49:
        /* <DEDUP_REMOVED lines=10> */
.L_x_52:
[----:B------:R-:W-:Y:S05]  /*2b00*/  BSYNC B1 ;  /* 0x0000000000017941 */ /* 0x000fea0003800000 */
.L_x_51:
[----:B0----5:R-:W-:Y:S01]  /*2b10*/  IMAD.U32 R5, R18, 0x10000, RZ ;  /* 0x0001000012057824 */ /* 0x021fe200078e00ff */
        /* <DEDUP_REMOVED lines=8> */
.L_x_54:
[----:B------:R-:W-:Y:S05]  /*2ba0*/  BSYNC B1 ;  /* 0x0000000000017941 */ /* 0x000fea0003800000 */
.L_x_53:
        /* <DEDUP_REMOVED lines=9> */
.L_x_56:
[----:B------:R-:W-:Y:S05]  /*2c40*/  BSYNC B1 ;  /* 0x0000000000017941 */ /* 0x000fea0003800000 */
.L_x_55:
        /* <DEDUP_REMOVED lines=10> */
.L_x_58:
[----:B------:R-:W-:Y:S05]  /*2cf0*/  BSYNC B1 ;  /* 0x0000000000017941 */ /* 0x000fea0003800000 */
.L_x_57:
        /* <DEDUP_REMOVED lines=10> */
.L_x_60:
[----:B------:R-:W-:Y:S05]  /*2da0*/  BSYNC B1 ;  /* 0x0000000000017941 */ /* 0x000fea0003800000 */
.L_x_59:
        /* <DEDUP_REMOVED lines=9> */
.L_x_62:
[----:B------:R-:W-:Y:S05]  /*2e40*/  BSYNC B1 ;  /* 0x0000000000017941 */ /* 0x000fea0003800000 */
.L_x_61:
        /* <DEDUP_REMOVED lines=9> */
.L_x_64:
[----:B------:R-:W-:Y:S05]  /*2ee0*/  BSYNC B1 ;  /* 0x0000000000017941 */ /* 0x000fea0003800000 */
.L_x_63:
        /* <DEDUP_REMOVED lines=10> */
.L_x_66:
[----:B------:R-:W-:Y:S05]  /*2f90*/  BSYNC B1 ;  /* 0x0000000000017941 */ /* 0x000fea0003800000 */
.L_x_65:
        /* <DEDUP_REMOVED lines=10> */
.L_x_68:
[----:B------:R-:W-:Y:S05]  /*3040*/  BSYNC B1 ;  /* 0x0000000000017941 */ /* 0x000fea0003800000 */
.L_x_67:
        /* <DEDUP_REMOVED lines=9> */
.L_x_70:
[----:B------:R-:W-:Y:S05]  /*30e0*/  BSYNC B1 ;  /* 0x0000000000017941 */ /* 0x000fea0003800000 */
.L_x_69:
        /* <DEDUP_REMOVED lines=9> */
.L_x_72:
[----:B------:R-:W-:Y:S05]  /*3180*/  BSYNC B1 ;  /* 0x0000000000017941 */ /* 0x000fea0003800000 */
.L_x_71:
        /* <DEDUP_REMOVED lines=10> */
.L_x_74:
[----:B------:R-:W-:Y:S05]  /*3230*/  BSYNC B1 ;  /* 0x0000000000017941 */ /* 0x000fea0003800000 */
.L_x_73:
        /* <DEDUP_REMOVED lines=10> */
.L_x_76:
[----:B------:R-:W-:Y:S05]  /*32e0*/  BSYNC B1 ;  /* 0x0000000000017941 */ /* 0x000fea0003800000 */
.L_x_75:
        /* <DEDUP_REMOVED lines=9> */
.L_x_78:
[----:B------:R-:W-:Y:S05]  /*3380*/  BSYNC B1 ;  /* 0x0000000000017941 */ /* 0x000fea0003800000 */
.L_x_77:
        /* <DEDUP_REMOVED lines=9> */
.L_x_80:
[----:B------:R-:W-:Y:S05]  /*3420*/  BSYNC B1 ;  /* 0x0000000000017941 */ /* 0x000fea0003800000 */
.L_x_79:
        /* <DEDUP_REMOVED lines=10> */
.L_x_82:
[----:B------:R-:W-:Y:S05]  /*34d0*/  BSYNC B1 ;  /* 0x0000000000017941 */ /* 0x000fea0003800000 */
.L_x_81:
        /* <DEDUP_REMOVED lines=10> */
.L_x_84:
[----:B------:R-:W-:Y:S05]  /*3580*/  BSYNC B1 ;  /* 0x0000000000017941 */ /* 0x000fea0003800000 */
.L_x_83:
        /* <DEDUP_REMOVED lines=9> */
.L_x_86:
[----:B------:R-:W-:Y:S05]  /*3620*/  BSYNC B1 ;  /* 0x0000000000017941 */ /* 0x000fea0003800000 */
.L_x_85:
        /* <DEDUP_REMOVED lines=9> */
.L_x_88:
[----:B------:R-:W-:Y:S05]  /*36c0*/  BSYNC B1 ;  /* 0x0000000000017941 */ /* 0x000fea0003800000 */
.L_x_87:
        /* <DEDUP_REMOVED lines=10> */
.L_x_90:
[----:B------:R-:W-:Y:S05]  /*3770*/  BSYNC B1 ;  /* 0x0000000000017941 */ /* 0x000fea0003800000 */
.L_x_89:
        /* <DEDUP_REMOVED lines=10> */
.L_x_92:
[----:B------:R-:W-:Y:S05]  /*3820*/  BSYNC B1 ;  /* 0x0000000000017941 */ /* 0x000fea0003800000 */
.L_x_91:
        /* <DEDUP_REMOVED lines=9> */
.L_x_94:
[----:B------:R-:W-:Y:S05]  /*38c0*/  BSYNC B1 ;  /* 0x0000000000017941 */ /* 0x000fea0003800000 */
.L_x_93:
        /* <DEDUP_REMOVED lines=9> */
.L_x_96:
[----:B------:R-:W-:Y:S05]  /*3960*/  BSYNC B1 ;  /* 0x0000000000017941 */ /* 0x000fea0003800000 */
.L_x_95:
        /* <DEDUP_REMOVED lines=10> */
.L_x_98:
[----:B------:R-:W-:Y:S05]  /*3a10*/  BSYNC B1 ;  /* 0x0000000000017941 */ /* 0x000fea0003800000 */
.L_x_97:
        /* <DEDUP_REMOVED lines=10> */
.L_x_100:
[----:B------:R-:W-:Y:S05]  /*3ac0*/  BSYNC B1 ;  /* 0x0000000000017941 */ /* 0x000fea0003800000 */
.L_x_99:
        /* <DEDUP_REMOVED lines=9> */
.L_x_102:
[----:B------:R-:W-:Y:S05]  /*3b60*/  BSYNC B1 ;  /* 0x0000000000017941 */ /* 0x000fea0003800000 */
.L_x_101:
        /* <DEDUP_REMOVED lines=9> */
.L_x_104:
[----:B------:R-:W-:Y:S05]  /*3c00*/  BSYNC B1 ;  /* 0x0000000000017941 */ /* 0x000fea0003800000 */
.L_x_103:
        /* <DEDUP_REMOVED lines=10> */
.L_x_106:
[----:B------:R-:W-:Y:S05]  /*3cb0*/  BSYNC B1 ;  /* 0x0000000000017941 */ /* 0x000fea0003800000 */
.L_x_105:
        /* <DEDUP_REMOVED lines=10> */
.L_x_108:
[----:B------:R-:W-:Y:S05]  /*3d60*/  BSYNC B1 ;  /* 0x0000000000017941 */ /* 0x000fea0003800000 */
.L_x_107:
        /* <DEDUP_REMOVED lines=9> */
.L_x_110:
[----:B------:R-:W-:Y:S05]  /*3e00*/  BSYNC B1 ;  /* 0x0000000000017941 */ /* 0x000fea0003800000 */
.L_x_109:
        /* <DEDUP_REMOVED lines=9> */
.L_x_112:
[----:B------:R-:W-:Y:S05]  /*3ea0*/  BSYNC B1 ;  /* 0x0000000000017941 */ /* 0x000fea0003800000 */
.L_x_111:
        /* <DEDUP_REMOVED lines=10> */
.L_x_114:
[----:B------:R-:W-:Y:S05]  /*3f50*/  BSYNC B1 ;  /* 0x0000000000017941 */ /* 0x000fea0003800000 */
.L_x_113:
        /* <DEDUP_REMOVED lines=10> */
.L_x_116:
[----:B------:R-:W-:Y:S05]  /*4000*/  BSYNC B1 ;  /* 0x0000000000017941 */ /* 0x000fea0003800000 */
.L_x_115:
        /* <DEDUP_REMOVED lines=9> */
.L_x_118:
[----:B------:R-:W-:Y:S05]  /*40a0*/  BSYNC B1 ;  /* 0x0000000000017941 */ /* 0x000fea0003800000 */
.L_x_117:
        /* <DEDUP_REMOVED lines=9> */
.L_x_120:
[----:B------:R-:W-:Y:S05]  /*4140*/  BSYNC B1 ;  /* 0x0000000000017941 */ /* 0x000fea0003800000 */
.L_x_119:
        /* <DEDUP_REMOVED lines=10> */
.L_x_122:
[----:B------:R-:W-:Y:S05]  /*41f0*/  BSYNC B1 ;  /* 0x0000000000017941 */ /* 0x000fea0003800000 */
.L_x_121:
        /* <DEDUP_REMOVED lines=10> */
.L_x_124:
[----:B------:R-:W-:Y:S05]  /*42a0*/  BSYNC B1 ;  /* 0x0000000000017941 */ /* 0x000fea0003800000 */
.L_x_123:
        /* <DEDUP_REMOVED lines=9> */
.L_x_126:
[----:B------:R-:W-:Y:S05]  /*4340*/  BSYNC B1 ;  /* 0x0000000000017941 */ /* 0x000fea0003800000 */
.L_x_125:
        /* <DEDUP_REMOVED lines=9> */
.L_x_128:
[----:B------:R-:W-:Y:S05]  /*43e0*/  BSYNC B1 ;  /* 0x0000000000017941 */ /* 0x000fea0003800000 */
.L_x_127:
        /* <DEDUP_REMOVED lines=10> */
.L_x_130:
[----:B------:R-:W-:Y:S05]  /*4490*/  BSYNC B1 ;  /* 0x0000000000017941 */ /* 0x000fea0003800000 */
.L_x_129:
        /* <DEDUP_REMOVED lines=10> */
.L_x_132:
[----:B------:R-:W-:Y:S05]  /*4540*/  BSYNC B1 ;  /* 0x0000000000017941 */ /* 0x000fea0003800000 */
.L_x_131:
        /* <DEDUP_REMOVED lines=9> */
.L_x_134:
[----:B------:R-:W-:Y:S05]  /*45e0*/  BSYNC B1 ;  /* 0x0000000000017941 */ /* 0x000fea0003800000 */
.L_x_133:
        /* <DEDUP_REMOVED lines=9> */
.L_x_136:
[----:B------:R-:W-:Y:S05]  /*4680*/  BSYNC B1 ;  /* 0x0000000000017941 */ /* 0x000fea0003800000 */
.L_x_135:
        /* <DEDUP_REMOVED lines=10> */
.L_x_138:
[----:B------:R-:W-:Y:S05]  /*4730*/  BSYNC B1 ;  /* 0x0000000000017941 */ /* 0x000fea0003800000 */
.L_x_137:
        /* <DEDUP_REMOVED lines=10> */
.L_x_140:
[----:B------:R-:W-:Y:S05]  /*47e0*/  BSYNC B1 ;  /* 0x0000000000017941 */ /* 0x000fea0003800000 */
.L_x_139:
        /* <DEDUP_REMOVED lines=9> */
.L_x_142:
[----:B------:R-:W-:Y:S05]  /*4880*/  BSYNC B1 ;  /* 0x0000000000017941 */ /* 0x000fea0003800000 */
.L_x_141:
        /* <DEDUP_REMOVED lines=9> */
.L_x_144:
[----:B------:R-:W-:Y:S05]  /*4920*/  BSYNC B1 ;  /* 0x0000000000017941 */ /* 0x000fea0003800000 */
.L_x_143:
        /* <DEDUP_REMOVED lines=10> */
.L_x_146:
[----:B------:R-:W-:Y:S05]  /*49d0*/  BSYNC B1 ;  /* 0x0000000000017941 */ /* 0x000fea0003800000 */
.L_x_145:
        /* <DEDUP_REMOVED lines=10> */
.L_x_148:
[----:B------:R-:W-:Y:S05]  /*4a80*/  BSYNC B1 ;  /* 0x0000000000017941 */ /* 0x000fea0003800000 */
.L_x_147:
        /* <DEDUP_REMOVED lines=9> */
.L_x_150:
[----:B------:R-:W-:Y:S05]  /*4b20*/  BSYNC B1 ;  /* 0x0000000000017941 */ /* 0x000fea0003800000 */
.L_x_149:
        /* <DEDUP_REMOVED lines=9> */
.L_x_152:
[----:B------:R-:W-:Y:S05]  /*4bc0*/  BSYNC B1 ;  /* 0x0000000000017941 */ /* 0x000fea0003800000 */
.L_x_151:
        /* <DEDUP_REMOVED lines=10> */
.L_x_154:
[----:B------:R-:W-:Y:S05]  /*4c70*/  BSYNC B1 ;  /* 0x0000000000017941 */ /* 0x000fea0003800000 */
.L_x_153:
        /* <DEDUP_REMOVED lines=10> */
.L_x_156:
[----:B------:R-:W-:Y:S05]  /*4d20*/  BSYNC B1 ;  /* 0x0000000000017941 */ /* 0x000fea0003800000 */
.L_x_155:
        /* <DEDUP_REMOVED lines=9> */
.L_x_158:
[----:B------:R-:W-:Y:S05]  /*4dc0*/  BSYNC B1 ;  /* 0x0000000000017941 */ /* 0x000fea0003800000 */
.L_x_157:
        /* <DEDUP_REMOVED lines=9> */
.L_x_160:
[----:B------:R-:W-:Y:S05]  /*4e60*/  BSYNC B1 ;  /* 0x0000000000017941 */ /* 0x000fea0003800000 */
.L_x_159:
        /* <DEDUP_REMOVED lines=10> */
.L_x_162:
[----:B------:R-:W-:Y:S05]  /*4f10*/  BSYNC B1 ;  /* 0x0000000000017941 */ /* 0x000fea0003800000 */
.L_x_161:
        /* <DEDUP_REMOVED lines=10> */
.L_x_164:
[----:B------:R-:W-:Y:S05]  /*4fc0*/  BSYNC B1 ;  /* 0x0000000000017941 */ /* 0x000fea0003800000 */
.L_x_163:
        /* <DEDUP_REMOVED lines=9> */
.L_x_166:
[----:B------:R-:W-:Y:S05]  /*5060*/  BSYNC B1 ;  /* 0x0000000000017941 */ /* 0x000fea0003800000 */
.L_x_165:
        /* <DEDUP_REMOVED lines=9> */
.L_x_168:
[----:B------:R-:W-:Y:S05]  /*5100*/  BSYNC B1 ;  /* 0x0000000000017941 */ /* 0x000fea0003800000 */
.L_x_167:
        /* <DEDUP_REMOVED lines=10> */
.L_x_170:
[----:B------:R-:W-:Y:S05]  /*51b0*/  BSYNC B1 ;  /* 0x0000000000017941 */ /* 0x000fea0003800000 */
.L_x_169:
        /* <DEDUP_REMOVED lines=10> */
.L_x_172:
[----:B------:R-:W-:Y:S05]  /*5260*/  BSYNC B1 ;  /* 0x0000000000017941 */ /* 0x000fea0003800000 */
.L_x_171:
        /* <DEDUP_REMOVED lines=9> */
.L_x_174:
[----:B------:R-:W-:Y:S05]  /*5300*/  BSYNC B1 ;  /* 0x0000000000017941 */ /* 0x000fea0003800000 */
.L_x_173:
        /* <DEDUP_REMOVED lines=9> */
.L_x_176:
[----:B------:R-:W-:Y:S05]  /*53a0*/  BSYNC B1 ;  /* 0x0000000000017941 */ /* 0x000fea0003800000 */
.L_x_175:
        /* <DEDUP_REMOVED lines=10> */
.L_x_178:
[----:B------:R-:W-:Y:S05]  /*5450*/  BSYNC B1 ;  /* 0x0000000000017941 */ /* 0x000fea0003800000 */
.L_x_177:
        /* <DEDUP_REMOVED lines=10> */
.L_x_180:
[----:B------:R-:W-:Y:S05]  /*5500*/  BSYNC B1 ;  /* 0x0000000000017941 */ /* 0x000fea0003800000 */
.L_x_179:
        /* <DEDUP_REMOVED lines=9> */
.L_x_182:
[----:B------:R-:W-:Y:S05]  /*55a0*/  BSYNC B1 ;  /* 0x0000000000017941 */ /* 0x000fea0003800000 */
.L_x_181:
        /* <DEDUP_REMOVED lines=9> */
.L_x_184:
[----:B------:R-:W-:Y:S05]  /*5640*/  BSYNC B1 ;  /* 0x0000000000017941 */ /* 0x000fea0003800000 */
.L_x_183:
        /* <DEDUP_REMOVED lines=10> */
.L_x_186:
[----:B------:R-:W-:Y:S05]  /*56f0*/  BSYNC B1 ;  /* 0x0000000000017941 */ /* 0x000fea0003800000 */
.L_x_185:
        /* <DEDUP_REMOVED lines=10> */
.L_x_188:
[----:B------:R-:W-:Y:S05]  /*57a0*/  BSYNC B1 ;  /* 0x0000000000017941 */ /* 0x000fea0003800000 */
.L_x_187:
        /* <DEDUP_REMOVED lines=9> */
.L_x_190:
[----:B------:R-:W-:Y:S05]  /*5840*/  BSYNC B1 ;  /* 0x0000000000017941 */ /* 0x000fea0003800000 */
.L_x_189:
        /* <DEDUP_REMOVED lines=9> */
.L_x_192:
[----:B------:R-:W-:Y:S05]  /*58e0*/  BSYNC B1 ;  /* 0x0000000000017941 */ /* 0x000fea0003800000 */
.L_x_191:
        /* <DEDUP_REMOVED lines=10> */
.L_x_194:
[----:B------:R-:W-:Y:S05]  /*5990*/  BSYNC B1 ;  /* 0x0000000000017941 */ /* 0x000fea0003800000 */
.L_x_193:
        /* <DEDUP_REMOVED lines=10> */
.L_x_196:
[----:B------:R-:W-:Y:S05]  /*5a40*/  BSYNC B1 ;  /* 0x0000000000017941 */ /* 0x000fea0003800000 */
.L_x_195:
        /* <DEDUP_REMOVED lines=9> */
.L_x_198:
[----:B------:R-:W-:Y:S05]  /*5ae0*/  BSYNC B1 ;  /* 0x0000000000017941 */ /* 0x000fea0003800000 */
.L_x_197:
        /* <DEDUP_REMOVED lines=9> */
.L_x_200:
[----:B------:R-:W-:Y:S05]  /*5b80*/  BSYNC B1 ;  /* 0x0000000000017941 */ /* 0x000fea0003800000 */
.L_x_199:
        /* <DEDUP_REMOVED lines=10> */
.L_x_202:
[----:B------:R-:W-:Y:S05]  /*5c30*/  BSYNC B1 ;  /* 0x0000000000017941 */ /* 0x000fea0003800000 */
.L_x_201:
        /* <DEDUP_REMOVED lines=10> */
.L_x_204:
[----:B------:R-:W-:Y:S05]  /*5ce0*/  BSYNC B1 ;  /* 0x0000000000017941 */ /* 0x000fea0003800000 */
.L_x_203:
        /* <DEDUP_REMOVED lines=9> */
.L_x_206:
[----:B------:R-:W-:Y:S05]  /*5d80*/  BSYNC B1 ;  /* 0x0000000000017941 */ /* 0x000fea0003800000 */
.L_x_205:
        /* <DEDUP_REMOVED lines=9> */
.L_x_208:
[----:B------:R-:W-:Y:S05]  /*5e20*/  BSYNC B1 ;  /* 0x0000000000017941 */ /* 0x000fea0003800000 */
.L_x_207:
        /* <DEDUP_REMOVED lines=10> */
.L_x_210:
[----:B------:R-:W-:Y:S05]  /*5ed0*/  BSYNC B1 ;  /* 0x0000000000017941 */ /* 0x000fea0003800000 */
.L_x_209:
        /* <DEDUP_REMOVED lines=10> */
.L_x_212:
[----:B------:R-:W-:Y:S05]  /*5f80*/  BSYNC B1 ;  /* 0x0000000000017941 */ /* 0x000fea0003800000 */
.L_x_211:
        /* <DEDUP_REMOVED lines=9> */
.L_x_214:
[----:B------:R-:W-:Y:S05]  /*6020*/  BSYNC B1 ;  /* 0x0000000000017941 */ /* 0x000fea0003800000 */
.L_x_213:
        /* <DEDUP_REMOVED lines=9> */
.L_x_216:
[----:B------:R-:W-:Y:S05]  /*60c0*/  BSYNC B1 ;  /* 0x0000000000017941 */ /* 0x000fea0003800000 */
.L_x_215:
        /* <DEDUP_REMOVED lines=10> */
.L_x_218:
[----:B------:R-:W-:Y:S05]  /*6170*/  BSYNC B1 ;  /* 0x0000000000017941 */ /* 0x000fea0003800000 */
.L_x_217:
        /* <DEDUP_REMOVED lines=10> */
.L_x_220:
[----:B------:R-:W-:Y:S05]  /*6220*/  BSYNC B1 ;  /* 0x0000000000017941 */ /* 0x000fea0003800000 */
.L_x_219:
        /* <DEDUP_REMOVED lines=9> */
.L_x_222:
[----:B------:R-:W-:Y:S05]  /*62c0*/  BSYNC B1 ;  /* 0x0000000000017941 */ /* 0x000fea0003800000 */
.L_x_221:
        /* <DEDUP_REMOVED lines=9> */
.L_x_224:
[----:B------:R-:W-:Y:S05]  /*6360*/  BSYNC B1 ;  /* 0x0000000000017941 */ /* 0x000fea0003800000 */
.L_x_223:
        /* <DEDUP_REMOVED lines=10> */
.L_x_226:
[----:B------:R-:W-:Y:S05]  /*6410*/  BSYNC B1 ;  /* 0x0000000000017941 */ /* 0x000fea0003800000 */
.L_x_225:
        /* <DEDUP_REMOVED lines=10> */
.L_x_228:
[----:B------:R-:W-:Y:S05]  /*64c0*/  BSYNC B1 ;  /* 0x0000000000017941 */ /* 0x000fea0003800000 */
.L_x_227:
        /* <DEDUP_REMOVED lines=9> */
.L_x_230:
[----:B------:R-:W-:Y:S05]  /*6560*/  BSYNC B1 ;  /* 0x0000000000017941 */ /* 0x000fea0003800000 */
.L_x_229:
        /* <DEDUP_REMOVED lines=9> */
.L_x_232:
[----:B------:R-:W-:Y:S05]  /*6600*/  BSYNC B1 ;  /* 0x0000000000017941 */ /* 0x000fea0003800000 */
.L_x_231:
        /* <DEDUP_REMOVED lines=10> */
.L_x_234:
[----:B------:R-:W-:Y:S05]  /*66b0*/  BSYNC B1 ;  /* 0x0000000000017941 */ /* 0x000fea0003800000 */
.L_x_233:
        /* <DEDUP_REMOVED lines=10> */
.L_x_236:
[----:B------:R-:W-:Y:S05]  /*6760*/  BSYNC B1 ;  /* 0x0000000000017941 */ /* 0x000fea0003800000 */
.L_x_235:
        /* <DEDUP_REMOVED lines=9> */
.L_x_238:
[----:B------:R-:W-:Y:S05]  /*6800*/  BSYNC B1 ;  /* 0x0000000000017941 */ /* 0x000fea0003800000 */
.L_x_237:
        /* <DEDUP_REMOVED lines=9> */
.L_x_240:
[----:B------:R-:W-:Y:S05]  /*68a0*/  BSYNC B1 ;  /* 0x0000000000017941 */ /* 0x000fea0003800000 */
.L_x_239:
        /* <DEDUP_REMOVED lines=10> */
.L_x_242:
[----:B------:R-:W-:Y:S05]  /*6950*/  BSYNC B1 ;  /* 0x0000000000017941 */ /* 0x000fea0003800000 */
.L_x_241:
        /* <DEDUP_REMOVED lines=10> */
.L_x_244:
[----:B------:R-:W-:Y:S05]  /*6a00*/  BSYNC B1 ;  /* 0x0000000000017941 */ /* 0x000fea0003800000 */
.L_x_243:
        /* <DEDUP_REMOVED lines=9> */
.L_x_246:
[----:B------:R-:W-:Y:S05]  /*6aa0*/  BSYNC B1 ;  /* 0x0000000000017941 */ /* 0x000fea0003800000 */
.L_x_245:
        /* <DEDUP_REMOVED lines=9> */
.L_x_248:
[----:B------:R-:W-:Y:S05]  /*6b40*/  BSYNC B1 ;  /* 0x0000000000017941 */ /* 0x000fea0003800000 */
.L_x_247:
        /* <DEDUP_REMOVED lines=10> */
.L_x_250:
[----:B------:R-:W-:Y:S05]  /*6bf0*/  BSYNC B1 ;  /* 0x0000000000017941 */ /* 0x000fea0003800000 */
.L_x_249:
        /* <DEDUP_REMOVED lines=10> */
.L_x_252:
[----:B------:R-:W-:Y:S05]  /*6ca0*/  BSYNC B1 ;  /* 0x0000000000017941 */ /* 0x000fea0003800000 */
.L_x_251:
        /* <DEDUP_REMOVED lines=9> */
.L_x_254:
[----:B------:R-:W-:Y:S05]  /*6d40*/  BSYNC B1 ;  /* 0x0000000000017941 */ /* 0x000fea0003800000 */
.L_x_253:
        /* <DEDUP_REMOVED lines=9> */
.L_x_256:
[----:B------:R-:W-:Y:S05]  /*6de0*/  BSYNC B1 ;  /* 0x0000000000017941 */ /* 0x000fea0003800000 */
.L_x_255:
        /* <DEDUP_REMOVED lines=10> */
.L_x_258:
[----:B------:R-:W-:Y:S05]  /*6e90*/  BSYNC B1 ;  /* 0x0000000000017941 */ /* 0x000fea0003800000 */
.L_x_257:
        /* <DEDUP_REMOVED lines=10> */
.L_x_260:
[----:B------:R-:W-:Y:S05]  /*6f40*/  BSYNC B1 ;  /* 0x0000000000017941 */ /* 0x000fea0003800000 */
.L_x_259:
        /* <DEDUP_REMOVED lines=9> */
.L_x_262:
[----:B------:R-:W-:Y:S05]  /*6fe0*/  BSYNC B1 ;  /* 0x0000000000017941 */ /* 0x000fea0003800000 */
.L_x_261:
        /* <DEDUP_REMOVED lines=9> */
.L_x_264:
[----:B------:R-:W-:Y:S05]  /*7080*/  BSYNC B1 ;  /* 0x0000000000017941 */ /* 0x000fea0003800000 */
.L_x_263:
        /* <DEDUP_REMOVED lines=10> */
.L_x_266:
[----:B------:R-:W-:Y:S05]  /*7130*/  BSYNC B1 ;  /* 0x0000000000017941 */ /* 0x000fea0003800000 */
.L_x_265:
        /* <DEDUP_REMOVED lines=10> */
.L_x_268:
[----:B------:R-:W-:Y:S05]  /*71e0*/  BSYNC B1 ;  /* 0x0000000000017941 */ /* 0x000fea0003800000 */
.L_x_267:
        /* <DEDUP_REMOVED lines=9> */
.L_x_270:
[----:B------:R-:W-:Y:S05]  /*7280*/  BSYNC B1 ;  /* 0x0000000000017941 */ /* 0x000fea0003800000 */
.L_x_269:
        /* <DEDUP_REMOVED lines=9> */
.L_x_272:
[----:B------:R-:W-:Y:S05]  /*7320*/  BSYNC B1 ;  /* 0x0000000000017941 */ /* 0x000fea0003800000 */
.L_x_271:
        /* <DEDUP_REMOVED lines=10> */
.L_x_274:
[----:B------:R-:W-:Y:S05]  /*73d0*/  BSYNC B1 ;  /* 0x0000000000017941 */ /* 0x000fea0003800000 */
.L_x_273:
        /* <DEDUP_REMOVED lines=10> */
.L_x_276:
[----:B------:R-:W-:Y:S05]  /*7480*/  BSYNC B1 ;  /* 0x0000000000017941 */ /* 0x000fea0003800000 */
.L_x_275:
        /* <DEDUP_REMOVED lines=9> */
.L_x_278:
[----:B------:R-:W-:Y:S05]  /*7520*/  BSYNC B1 ;  /* 0x0000000000017941 */ /* 0x000fea0003800000 */
.L_x_277:
        /* <DEDUP_REMOVED lines=9> */
.L_x_280:
[----:B------:R-:W-:Y:S05]  /*75c0*/  BSYNC B1 ;  /* 0x0000000000017941 */ /* 0x000fea0003800000 */
.L_x_279:
        /* <DEDUP_REMOVED lines=10> */
.L_x_282:
[----:B------:R-:W-:Y:S05]  /*7670*/  BSYNC B1 ;  /* 0x0000000000017941 */ /* 0x000fea0003800000 */
.L_x_281:
        /* <DEDUP_REMOVED lines=10> */
.L_x_284:
[----:B------:R-:W-:Y:S05]  /*7720*/  BSYNC B1 ;  /* 0x0000000000017941 */ /* 0x000fea0003800000 */
.L_x_283:
        /* <DEDUP_REMOVED lines=9> */
.L_x_286:
[----:B------:R-:W-:Y:S05]  /*77c0*/  BSYNC B1 ;  /* 0x0000000000017941 */ /* 0x000fea0003800000 */
.L_x_285:
[----:B0----5:R-:W-:Y:S01]  /*77d0*/  IMAD.U32 R3, R18, 0x10000, RZ ;  /* 0x0001000012037824 */ /* 0x021fe200078e00ff */
[----:B------:R-:W-:Y:S01]  /*77e0*/  ISETP.GT.AND P0, PT, R4, 0x8, P0 ;  /* 0x000000080400780c */ /* 0x000fe20000704270 */
[----:B------:R-:W-:Y:S01]  /*77f0*/  @P1 IMAD.MOV.U32 R2, RZ, RZ, R10 ;  /* 0x000000ffff021224 */ /* 0x000fe200078e000a */
[----:B------:R-:W-:Y:S01]  /*7800*/  BSSY B1, `(.L_x_287) ;  /* 0x0000009000017945 */ /* 0x000fe20003800000 */
[----:B------:R-:W-:-:S04]  /*7810*/  FMUL R3, R3, R22 ;  /* 0x0000001603037220 */ /* 0x000fc80000400000 */
[----:B------:R-:W-:-:S05]  /*7820*/  FFMA R3, R150, R23, R3 ;  /* 0x0000001796037223 */ /* 0x000fca0000000003 */
[----:B------:R-:W-:-:S04]  /*7830*/  F2FP.BF16.F32.PACK_AB R3, RZ, R3 ;  /* 0x00000003ff03723e */ /* 0x000fc800000010ff */
[----:B------:R-:W-:Y:S01]  /*7840*/  PRMT R0, R3, 0x7610, R0 ;  /* 0x0000761003007816 */ /* 0x000fe20000000000 */
[----:B------:R-:W-:-:S05]  /*7850*/  @P1 IMAD.MOV.U32 R3, RZ, RZ, R11 ;  /* 0x000000ffff031224 */ /* 0x000fca00078e000b */
[----:B------:R0:W-:Y:S01]  /*7860*/  @P1 STG.E.U16 desc[UR50][R2.64+0x1f0], R0 ;  /* 0x0001f00002001986 */ /* 0x0001e2000c101532 */
[----:B------:R-:W-:Y:S05]  /*7870*/  @!P0 BRA `(.L_x_288) ;  /* 0x0000000000048947 */ /* 0x000fea0003800000 */
[----:B------:R0:W5:Y:S02]  /*7880*/  LDG.E.LTC128B.U16 R18, desc[UR50][R8.64+0x1f2] ;  /* 0x0001f23208127981 */ /* 0x000164000c1e1520 */
.L_x_288:
[----:B------:R-:W-:Y:S05]  /*7890*/  BSYNC B1 ;  /* 0x0000000000017941 */ /* 0x000fea0003800000 */
.L_x_287:
[----:B------:R-:W-:Y:S05]  /*78a0*/  @!P0 BRA `(.L_x_289) ;  /* 0x0000002400408947 */ /* 0x000fea0003800000 */
[----:B0----5:R-:W-:-:S04]  /*78b0*/  IMAD.U32 R3, R18, 0x10000, RZ ;  /* 0x0001000012037824 */ /* 0x021fc800078e00ff */
[----:B------:R-:W-:-:S04]  /*78c0*/  FMUL R0, R3, R22 ;  /* 0x0000001603007220 */ /* 0x000fc80000400000 */
[----:B------:R-:W-:-:S05]  /*78d0*/  FFMA R0, R151, R23, R0 ;  /* 0x0000001797007223 */ /* 0x000fca0000000000 */
[----:B------:R-:W-:-:S05]  /*78e0*/  F2FP.BF16.F32.PACK_AB R0, RZ, R0 ;  /* 0x00000000ff00723e */ /* 0x000fca00000010ff */
[----:B------:R0:W-:Y:S01]  /*78f0*/  STG.E.U16 desc[UR50][R10.64+0x1f2], R0 ;  /* 0x0001f2000a007986 */ /* 0x0001e2000c101532 */
[----:B------:R-:W-:Y:S05]  /*7900*/  BRA `(.L_x_289) ;  /* 0x0000002400287947 */ /* 0x000fea0003800000 */
.L_x_36:
[----:B------:R-:W-:Y:S01]  /*7910*/  ISETP.GT.AND P0, PT, R0, 0x1, PT ;  /* 0x000000010000780c */ /* 0x000fe20003f04270 */
[----:B------:R-:W-:Y:S01]  /*7920*/  ULDC.64 UR4, c[0x0][0x5c0] ;  /* 0x0001700000047ab9 */ /* 0x000fe20000000a00 */
[-C--:B------:R-:W-:Y:S01]  /*7930*/  FMUL R24, R24, R23.reuse ;  /* 0x0000001718187220 */ /* 0x080fe20000400000 */
[-C--:B------:R-:W-:Y:S01]  /*7940*/  FMUL R25, R25, R23.reuse ;  /* 0x0000001719197220 */ /* 0x080fe20000400000 */
[----:B------:R-:W-:Y:S01]  /*7950*/  ISETP.GT.AND P3, PT, R4, RZ, P0 ;  /* 0x000000ff0400720c */ /* 0x000fe20000764270 */
[-C--:B------:R-:W-:Y:S01]  /*7960*/  FMUL R26, R26, R23.reuse ;  /* 0x000000171a1a7220 */ /* 0x080fe20000400000 */
[----:B------:R-:W-:Y:S01]  /*7970*/  LEA R2, P4, R172, UR4, 0x1 ;  /* 0x00000004ac027c11 */ /* 0x000fe2000f8808ff */
[-C--:B------:R-:W-:Y:S01]  /*7980*/  FMUL R27, R27, R23.reuse ;  /* 0x000000171b1b7220 */ /* 0x080fe20000400000 */
[----:B------:R-:W-:Y:S01]  /*7990*/  F2FP.BF16.F32.PACK_AB R24, RZ, R24 ;  /* 0x00000018ff18723e */ /* 0x000fe200000010ff */
[-C--:B------:R-:W-:Y:S01]  /*79a0*/  FMUL R28, R28, R23.reuse ;  /* 0x000000171c1c7220 */ /* 0x080fe20000400000 */
[----:B------:R-:W-:Y:S01]  /*79b0*/  LEA.HI.X R3, R172, UR5, R175, 0x1, P4 ;  /* 0x00000005ac037c11 */ /* 0x000fe2000a0f0caf */
[----:B------:R-:W-:Y:S01]  /*79c0*/  FMUL R29, R29, R23 ;  /* 0x000000171d1d7220 */ /* 0x000fe20000400000 */
[----:B------:R-:W-:Y:S01]  /*79d0*/  F2FP.BF16.F32.PACK_AB R25, RZ, R25 ;  /* 0x00000019ff19723e */ /* 0x000fe200000010ff */
[-C--:B------:R-:W-:Y:S01]  /*79e0*/  FMUL R30, R30, R23.reuse ;  /* 0x000000171e1e7220 */ /* 0x080fe20000400000 */
[----:B------:R-:W-:Y:S01]  /*79f0*/  SHF.L.U64.HI R11, R10, 0x4, R11 ;  /* 0x000000040a0b7819 */ /* 0x000fe2000001020b */
[----:B------:R-:W-:Y:S01]  /*7a00*/  @P1 STG.E.U16 desc[UR50][R2.64], R24 ;  /* 0x0000001802001986 */ /* 0x000fe2000c101532 */
[----:B------:R-:W-:Y:S01]  /*7a10*/  ISETP.GT.AND P1, PT, R0, 0x8, PT ;  /* 0x000000080000780c */ /* 0x000fe20003f24270 */
[-C--:B------:R-:W-:Y:S01]  /*7a20*/  FMUL R31, R31, R23.reuse ;  /* 0x000000171f1f7220 */ /* 0x080fe20000400000 */
[----:B------:R-:W-:Y:S01]  /*7a30*/  ISETP.GT.AND P4, PT, R4, 0x8, P0 ;  /* 0x000000080400780c */ /* 0x000fe20000784270 */
[----:B------:R-:W-:Y:S01]  /*7a40*/  @P3 STG.E.U16 desc[UR50][R2.64+0x2], R25 ;  /* 0x0000021902003986 */ /* 0x000fe2000c101532 */
[----:B------:R-:W-:Y:S01]  /*7a50*/  LEA R6, P3, R10, R2, 0x4 ;  /* 0x000000020a067211 */ /* 0x000fe200078620ff */
[-C--:B------:R-:W-:Y:S01]  /*7a60*/  FMUL R32, R32, R23.reuse ;  /* 0x0000001720207220 */ /* 0x080fe20000400000 */
[----:B------:R-:W-:Y:S01]  /*7a70*/  ISETP.GT.AND P2, PT, R4, 0x8, P2 ;  /* 0x000000080400780c */ /* 0x000fe20001744270 */
[-C--:B------:R-:W-:Y:S01]  /*7a80*/  FMUL R33, R33, R23.reuse ;  /* 0x0000001721217220 */ /* 0x080fe20000400000 */
[----:B------:R-:W-:Y:S01]  /*7a90*/  ISETP.GT.AND P0, PT, R0, 0x9, PT ;  /* 0x000000090000780c */ /* 0x000fe20003f04270 */
[----:B------:R-:W-:Y:S01]  /*7aa0*/  IMAD.X R7, R11, 0x1, R3, P3 ;  /* 0x000000010b077824 */ /* 0x000fe200018e0603 */
[----:B------:R-:W-:Y:S01]  /*7ab0*/  ISETP.GT.AND P5, PT, R4, RZ, P1 ;  /* 0x000000ff0400720c */ /* 0x000fe20000fa4270 */
[-C--:B------:R-:W-:Y:S01]  /*7ac0*/  FMUL R34, R34, R23.reuse ;  /* 0x0000001722227220 */ /* 0x080fe20000400000 */
[----:B------:R-:W-:Y:S01]  /*7ad0*/  ISETP.GT.AND P3, PT, R4, RZ, P0 ;  /* 0x000000ff0400720c */ /* 0x000fe20000764270 */
[-C--:B------:R-:W-:Y:S01]  /*7ae0*/  FMUL R35, R35, R23.reuse ;  /* 0x0000001723237220 */ /* 0x080fe20000400000 */
[----:B------:R-:W-:Y:S01]  /*7af0*/  F2FP.BF16.F32.PACK_AB R26, RZ, R26 ;  /* 0x0000001aff1a723e */ /* 0x000fe200000010ff */
[----:B------:R-:W-:Y:S01]  /*7b00*/  FMUL R36, R36, R23 ;  /* 0x0000001724247220 */ /* 0x000fe20000400000 */
[----:B------:R-:W-:Y:S01]  /*7b10*/  F2FP.BF16.F32.PACK_AB R27, RZ, R27 ;  /* 0x0000001bff1b723e */ /* 0x000fe200000010ff */
[----:B------:R-:W-:Y:S01]  /*7b20*/  FMUL R37, R37, R23 ;  /* 0x0000001725257220 */ /* 0x000fe20000400000 */
[----:B------:R-:W-:Y:S01]  /*7b30*/  F2FP.BF16.F32.PACK_AB R28, RZ, R28 ;  /* 0x0000001cff1c723e */ /* 0x000fe200000010ff */
[----:B------:R-:W-:Y:S01]  /*7b40*/  @P2 STG.E.U16 desc[UR50][R6.64], R26 ;  /* 0x0000001a06002986 */ /* 0x000fe2000c101532 */
[----:B------:R-:W-:Y:S01]  /*7b50*/  F2FP.BF16.F32.PACK_AB R29, RZ, R29 ;  /* 0x0000001dff1d723e */ /* 0x000fe200000010ff */
[-C--:B------:R-:W-:Y:S01]  /*7b60*/  FMUL R38, R38, R23.reuse ;  /* 0x0000001726267220 */ /* 0x080fe20000400000 */
[----:B------:R-:W-:Y:S01]  /*7b70*/  ISETP.GT.AND P2, PT, R4, 0x8, P1 ;  /* 0x000000080400780c */ /* 0x000fe20000f44270 */
[----:B------:R-:W-:Y:S01]  /*7b80*/  @P4 STG.E.U16 desc[UR50][R6.64+0x2], R27 ;  /* 0x0000021b06004986 */ /* 0x000fe2000c101532 */
[----:B------:R-:W-:Y:S01]  /*7b90*/  ISETP.GT.AND P1, PT, R0, 0x10, PT ;  /* 0x000000100000780c */ /* 0x000fe20003f24270 */
[-C--:B------:R-:W-:Y:S01]  /*7ba0*/  FMUL R39, R39, R23.reuse ;  /* 0x0000001727277220 */ /* 0x080fe20000400000 */
[----:B------:R-:W-:Y:S01]  /*7bb0*/  F2FP.BF16.F32.PACK_AB R30, RZ, R30 ;  /* 0x0000001eff1e723e */ /* 0x000fe200000010ff */
[----:B------:R-:W-:Y:S01]  /*7bc0*/  @P5 STG.E.U16 desc[UR50][R2.64+0x10], R28 ;  /* 0x0000101c02005986 */ /* 0x000fe2000c101532 */
[----:B------:R-:W-:Y:S01]  /*7bd0*/  ISETP.GT.AND P4, PT, R4, RZ, P1 ;  /* 0x000000ff0400720c */ /* 0x000fe20000f84270 */
[----:B------:R-:W-:Y:S01]  /*7be0*/  FMUL R40, R40, R23 ;  /* 0x0000001728287220 */ /* 0x000fe20000400000 */
[----:B------:R-:W-:Y:S01]  /*7bf0*/  F2FP.BF16.F32.PACK_AB R31, RZ, R31 ;  /* 0x0000001fff1f723e */ /* 0x000fe200000010ff */
[----:B------:R-:W-:Y:S01]  /*7c00*/  @P3 STG.E.U16 desc[UR50][R2.64+0x12], R29 ;  /* 0x0000121d02003986 */ /* 0x000fe2000c101532 */
[----:B------:R-:W-:Y:S01]  /*7c10*/  ISETP.GT.AND P3, PT, R4, 0x8, P0 ;  /* 0x000000080400780c */ /* 0x000fe20000764270 */
[-C--:B------:R-:W-:Y:S01]  /*7c20*/  FMUL R41, R41, R23.reuse ;  /* 0x0000001729297220 */ /* 0x080fe20000400000 */
[----:B------:R-:W-:Y:S01]  /*7c30*/  ISETP.GT.AND P0, PT, R0, 0x11, PT ;  /* 0x000000110000780c */ /* 0x000fe20003f04270 */
[----:B------:R-:W-:Y:S01]  /*7c40*/  @P2 STG.E.U16 desc[UR50][R6.64+0x10], R30 ;  /* 0x0000101e06002986 */ /* 0x000fe2000c101532 */
[----:B------:R-:W-:Y:S01]  /*7c50*/  F2FP.BF16.F32.PACK_AB R32, RZ, R32 ;  /* 0x00000020ff20723e */ /* 0x000fe200000010ff */
[-C--:B------:R-:W-:Y:S01]  /*7c60*/  FMUL R42, R42, R23.reuse ;  /* 0x000000172a2a7220 */ /* 0x080fe20000400000 */
[C---:B------:R-:W-:Y:S01]  /*7c70*/  ISETP.GT.AND P5, PT, R4.reuse, RZ, P0 ;  /* 0x000000ff0400720c */ /* 0x040fe200007a4270 */
[-C--:B------:R-:W-:Y:S01]  /*7c80*/  FMUL R43, R43, R23.reuse ;  /* 0x000000172b2b7220 */ /* 0x080fe20000400000 */
[----:B------:R-:W-:Y:S01]  /*7c90*/  ISETP.GT.AND P2, PT, R4, 0x8, P1 ;  /* 0x000000080400780c */ /* 0x000fe20000f44270 */
[-C--:B------:R-:W-:Y:S01]  /*7ca0*/  FMUL R44, R44, R23.reuse ;  /* 0x000000172c2c7220 */ /* 0x080fe20000400000 */
[----:B------:R-:W-:Y:S01]  /*7cb0*/  ISETP.GT.AND P1, PT, R0, 0x18, PT ;  /* 0x000000180000780c */ /* 0x000fe20003f24270 */
[----:B------:R-:W-:Y:S01]  /*7cc0*/  FMUL R45, R45, R23 ;  /* 0x000000172d2d7220 */ /* 0x000fe20000400000 */
[----:B------:R-:W-:Y:S01]  /*7cd0*/  F2FP.BF16.F32.PACK_AB R33, RZ, R33 ;  /* 0x00000021ff21723e */ /* 0x000fe200000010ff */
[----:B------:R-:W-:Y:S01]  /*7ce0*/  @P3 STG.E.U16 desc[UR50][R6.64+0x12], R31 ;  /* 0x0000121f06003986 */ /* 0x000fe2000c101532 */
[----:B------:R-:W-:Y:S01]  /*7cf0*/  ISETP.GT.AND P3, PT, R4, 0x8, P0 ;  /* 0x000000080400780c */ /* 0x000fe20000764270 */
[-C--:B------:R-:W-:Y:S01]  /*7d00*/  FMUL R46, R46, R23.reuse ;  /* 0x000000172e2e7220 */ /* 0x080fe20000400000 */
[----:B------:R-:W-:Y:S01]  /*7d10*/  ISETP.GT.AND P0, PT, R0, 0x19, PT ;  /* 0x000000190000780c */ /* 0x000fe20003f04270 */
[----:B------:R-:W-:Y:S01]  /*7d20*/  @P4 STG.E.U16 desc[UR50][R2.64+0x20], R32 ;  /* 0x0000202002004986 */ /* 0x000fe2000c101532 */
[C---:B------:R-:W-:Y:S01]  /*7d30*/  ISETP.GT.AND P4, PT, R4.reuse, RZ, P1 ;  /* 0x000000ff0400720c */ /* 0x040fe20000f84270 */
[-C--:B------:R-:W-:Y:S01]  /*7d40*/  FMUL R47, R47, R23.reuse ;  /* 0x000000172f2f7220 */ /* 0x080fe20000400000 */
[----:B------:R-:W-:Y:S01]  /*7d50*/  F2FP.BF16.F32.PACK_AB R34, RZ, R34 ;  /* 0x00000022ff22723e */ /* 0x000fe200000010ff */
[----:B------:R-:W-:Y:S01]  /*7d60*/  @P5 STG.E.U16 desc[UR50][R2.64+0x22], R33 ;  /* 0x0000222102005986 */ /* 0x000fe2000c101532 */
[----:B------:R-:W-:Y:S01]  /*7d70*/  ISETP.GT.AND P5, PT, R4, RZ, P0 ;  /* 0x000000ff0400720c */ /* 0x000fe200007a4270 */
        /* <DEDUP_REMOVED lines=15> */
[----:B------:R-:W-:Y:S01]  /*7e70*/  ISETP.GT.AND P4, PT, R4, RZ, P1 ;  /* 0x000000ff0400720c */ /* 0x000fe20000f84270 */
[-C--:B------:R-:W-:Y:S01]  /*7e80*/  FMUL R52, R52, R23.reuse ;  /* 0x0000001734347220 */ /* 0x080fe20000400000 */
[----:B------:R-:W-:Y:S01]  /*7e90*/  F2FP.BF16.F32.PACK_AB R38, RZ, R38 ;  /* 0x00000026ff26723e */ /* 0x000fe200000010ff */
[-C--:B------:R-:W-:Y:S01]  /*7ea0*/  FMUL R53, R53, R23.reuse ;  /* 0x0000001735357220 */ /* 0x080fe20000400000 */
        /* <DEDUP_REMOVED lines=325> */
[----:B------:R-:W-:Y:S01]  /*9300*/  FMUL R151, R151, R23 ;  /* 0x0000001797977220 */ /* 0x000fe20000400000 */
[----:B------:R-:W-:Y:S01]  /*9310*/  ISETP.GT.AND P2, PT, R4, 0x8, P1 ;  /* 0x000000080400780c */ /* 0x000fe20000f44270 */
[----:B------:R-:W-:Y:S01]  /*9320*/  @P3 STG.E.U16 desc[UR50][R6.64+0x132], R103 ;  /* 0x0001326706003986 */ /* 0x000fe2000c101532 */
[----:B------:R-:W-:-:S02]  /*9330*/  ISETP.GT.AND P1, PT, R0, 0xa8, PT ;  /* 0x000000a80000780c */ /* 0x000fc40003f24270 */
[----:B------:R-:W-:Y:S01]  /*9340*/  F2FP.BF16.F32.PACK_AB R105, RZ, R105 ;  /* 0x00000069ff69723e */ /* 0x000fe200000010ff */
[----:B------:R-:W-:Y:S01]  /*9350*/  @P4 STG.E.U16 desc[UR50][R2.64+0x140], R104 ;  /* 0x0001406802004986 */ /* 0x000fe2000c101532 */
[----:B------:R-:W-:Y:S02]  /*9360*/  ISETP.GT.AND P3, PT, R4, 0x8, P0 ;  /* 0x000000080400780c */ /* 0x000fe40000764270 */
[----:B------:R-:W-:Y:S01]  /*9370*/  ISETP.GT.AND P0, PT, R0, 0xa9, PT ;  /* 0x000000a90000780c */ /* 0x000fe20003f04270 */
[----:B------:R-:W-:Y:S01]  /*9380*/  @P5 STG.E.U16 desc[UR50][R2.64+0x142], R105 ;  /* 0x0001426902005986 */ /* 0x000fe2000c101532 */
[C---:B------:R-:W-:Y:S02]  /*9390*/  ISETP.GT.AND P4, PT, R4.reuse, RZ, P1 ;  /* 0x000000ff0400720c */ /* 0x040fe40000f84270 */
[----:B------:R-:W-:Y:S02]  /*93a0*/  F2FP.BF16.F32.PACK_AB R106, RZ, R106 ;  /* 0x0000006aff6a723e */ /* 0x000fe400000010ff */
[----:B------:R-:W-:-:S02]  /*93b0*/  ISETP.GT.AND P5, PT, R4, RZ, P0 ;  /* 0x000000ff0400720c */ /* 0x000fc400007a4270 */
[----:B------:R-:W-:Y:S01]  /*93c0*/  F2FP.BF16.F32.PACK_AB R107, RZ, R107 ;  /* 0x0000006bff6b723e */ /* 0x000fe200000010ff */
[----:B------:R-:W-:Y:S01]  /*93d0*/  @P2 STG.E.U16 desc[UR50][R6.64+0x140], R106 ;  /* 0x0001406a06002986 */ /* 0x000fe2000c101532 */
[----:B------:R-:W-:Y:S02]  /*93e0*/  F2FP.BF16.F32.PACK_AB R108, RZ, R108 ;  /* 0x0000006cff6c723e */ /* 0x000fe400000010ff */
[----:B------:R-:W-:Y:S01]  /*93f0*/  ISETP.GT.AND P2, PT, R4, 0x8, P1 ;  /* 0x000000080400780c */ /* 0x000fe20000f44270 */
[----:B------:R-:W-:Y:S01]  /*9400*/  @P3 STG.E.U16 desc[UR50][R6.64+0x142], R107 ;  /* 0x0001426b06003986 */ /* 0x000fe2000c101532 */
[----:B------:R-:W-:Y:S02]  /*9410*/  ISETP.GT.AND P1, PT, R0, 0xb0, PT ;  /* 0x000000b00000780c */ /* 0x000fe40003f24270 */
[----:B------:R-:W-:Y:S01]  /*9420*/  F2FP.BF16.F32.PACK_AB R109, RZ, R109 ;  /* 0x0000006dff6d723e */ /* 0x000fe200000010ff */
[----:B------:R-:W-:Y:S01]  /*9430*/  @P4 STG.E.U16 desc[UR50][R2.64+0x150], R108 ;  /* 0x0001506c02004986 */ /* 0x000fe2000c101532 */
[----:B------:R-:W-:-:S02]  /*9440*/  ISETP.GT.AND P3, PT, R4, 0x8, P0 ;  /* 0x000000080400780c */ /* 0x000fc40000764270 */
[----:B------:R-:W-:Y:S01]  /*9450*/  ISETP.GT.AND P0, PT, R0, 0xb1, PT ;  /* 0x000000b10000780c */ /* 0x000fe20003f04270 */
[----:B------:R-:W-:Y:S01]  /*9460*/  @P5 STG.E.U16 desc[UR50][R2.64+0x152], R109 ;  /* 0x0001526d02005986 */ /* 0x000fe2000c101532 */
[C---:B------:R-:W-:Y:S02]  /*9470*/  ISETP.GT.AND P4, PT, R4.reuse, RZ, P1 ;  /* 0x000000ff0400720c */ /* 0x040fe40000f84270 */
[----:B------:R-:W-:Y:S02]  /*9480*/  F2FP.BF16.F32.PACK_AB R110, RZ, R110 ;  /* 0x0000006eff6e723e */ /* 0x000fe400000010ff */
[----:B------:R-:W-:Y:S02]  /*9490*/  ISETP.GT.AND P5, PT, R4, RZ, P0 ;  /* 0x000000ff0400720c */ /* 0x000fe400007a4270 */
[----:B------:R-:W-:Y:S01]  /*94a0*/  F2FP.BF16.F32.PACK_AB R111, RZ, R111 ;  /* 0x0000006fff6f723e */ /* 0x000fe200000010ff */
[----:B------:R-:W-:Y:S01]  /*94b0*/  @P2 STG.E.U16 desc[UR50][R6.64+0x150], R110 ;  /* 0x0001506e06002986 */ /* 0x000fe2000c101532 */
[----:B------:R-:W-:-:S02]  /*94c0*/  F2FP.BF16.F32.PACK_AB R112, RZ, R112 ;  /* 0x00000070ff70723e */ /* 0x000fc400000010ff */
[----:B------:R-:W-:Y:S01]  /*94d0*/  ISETP.GT.AND P2, PT, R4, 0x8, P1 ;  /* 0x000000080400780c */ /* 0x000fe20000f44270 */
[----:B------:R-:W-:Y:S01]  /*94e0*/  @P3 STG.E.U16 desc[UR50][R6.64+0x152], R111 ;  /* 0x0001526f06003986 */ /* 0x000fe2000c101532 */
[----:B------:R-:W-:Y:S02]  /*94f0*/  ISETP.GT.AND P1, PT, R0, 0xb8, PT ;  /* 0x000000b80000780c */ /* 0x000fe40003f24270 */
[----:B------:R-:W-:Y:S01]  /*9500*/  F2FP.BF16.F32.PACK_AB R113, RZ, R113 ;  /* 0x00000071ff71723e */ /* 0x000fe200000010ff */
[----:B------:R-:W-:Y:S01]  /*9510*/  @P4 STG.E.U16 desc[UR50][R2.64+0x160], R112 ;  /* 0x0001607002004986 */ /* 0x000fe2000c101532 */
[----:B------:R-:W-:Y:S02]  /*9520*/  ISETP.GT.AND P3, PT, R4, 0x8, P0 ;  /* 0x000000080400780c */ /* 0x000fe40000764270 */
[----:B------:R-:W-:Y:S01]  /*9530*/  ISETP.GT.AND P0, PT, R0, 0xb9, PT ;  /* 0x000000b90000780c */ /* 0x000fe20003f04270 */
[----:B------:R-:W-:Y:S01]  /*9540*/  @P5 STG.E.U16 desc[UR50][R2.64+0x162], R113 ;  /* 0x0001627102005986 */ /* 0x000fe2000c101532 */
[----:B------:R-:W-:-:S02]  /*9550*/  ISETP.GT.AND P4, PT, R4, RZ, P1 ;  /* 0x000000ff0400720c */ /* 0x000fc40000f84270 */
[----:B------:R-:W-:Y:S02]  /*9560*/  F2FP.BF16.F32.PACK_AB R114, RZ, R114 ;  /* 0x00000072ff72723e */ /* 0x000fe400000010ff */
[C---:B------:R-:W-:Y:S02]  /*9570*/  ISETP.GT.AND P5, PT, R4.reuse, RZ, P0 ;  /* 0x000000ff0400720c */ /* 0x040fe400007a4270 */
[----:B------:R-:W-:Y:S01]  /*9580*/  F2FP.BF16.F32.PACK_AB R115, RZ, R115 ;  /* 0x00000073ff73723e */ /* 0x000fe200000010ff */
[----:B------:R-:W-:Y:S01]  /*9590*/  @P2 STG.E.U16 desc[UR50][R6.64+0x160], R114 ;  /* 0x0001607206002986 */ /* 0x000fe2000c101532 */
[----:B------:R-:W-:Y:S02]  /*95a0*/  F2FP.BF16.F32.PACK_AB R116, RZ, R116 ;  /* 0x00000074ff74723e */ /* 0x000fe400000010ff */
        /* <DEDUP_REMOVED lines=65> */
[----:B------:R-:W-:Y:S02]  /*99c0*/  ISETP.GT.AND P5, PT, R4, RZ, P0 ;  /* 0x000000ff0400720c */ /* 0x000fe400007a4270 */
[----:B------:R-:W-:Y:S02]  /*99d0*/  F2FP.BF16.F32.PACK_AB R134, RZ, R134 ;  /* 0x00000086ff86723e */ /* 0x000fe400000010ff */
[----:B------:R-:W-:Y:S02]  /*99e0*/  F2FP.BF16.F32.PACK_AB R135, RZ, R135 ;  /* 0x00000087ff87723e */ /* 0x000fe400000010ff */
[----:B------:R-:W-:Y:S01]  /*99f0*/  F2FP.BF16.F32.PACK_AB R136, RZ, R136 ;  /* 0x00000088ff88723e */ /* 0x000fe200000010ff */
[----:B------:R-:W-:Y:S01]  /*9a00*/  @P2 STG.E.U16 desc[UR50][R6.64+0x1b0], R134 ;  /* 0x0001b08606002986 */ /* 0x000fe2000c101532 */
[----:B------:R-:W-:-:S02]  /*9a10*/  F2FP.BF16.F32.PACK_AB R137, RZ, R137 ;  /* 0x00000089ff89723e */ /* 0x000fc400000010ff */
[C---:B------:R-:W-:Y:S01]  /*9a20*/  ISETP.GT.AND P1, PT, R4.reuse, 0x8, P1 ;  /* 0x000000080400780c */ /* 0x040fe20000f24270 */
[----:B------:R-:W-:Y:S01]  /*9a30*/  @P3 STG.E.U16 desc[UR50][R6.64+0x1b2], R135 ;  /* 0x0001b28706003986 */ /* 0x000fe2000c101532 */
[----:B------:R-:W-:Y:S02]  /*9a40*/  ISETP.GT.AND P2, PT, R4, 0x8, P0 ;  /* 0x000000080400780c */ /* 0x000fe40000744270 */
[C---:B------:R-:W-:Y:S01]  /*9a50*/  ISETP.GT.AND P0, PT, R0.reuse, 0xe9, PT ;  /* 0x000000e90000780c */ /* 0x040fe20003f04270 */
[----:B------:R-:W-:Y:S01]  /*9a60*/  @P4 STG.E.U16 desc[UR50][R2.64+0x1c0], R136 ;  /* 0x0001c08802004986 */ /* 0x000fe2000c101532 */
[----:B------:R-:W-:Y:S02]  /*9a70*/  ISETP.GT.AND P4, PT, R0, 0xe8, PT ;  /* 0x000000e80000780c */ /* 0x000fe40003f84270 */
[----:B------:R-:W-:Y:S01]  /*9a80*/  F2FP.BF16.F32.PACK_AB R138, RZ, R138 ;  /* 0x0000008aff8a723e */ /* 0x000fe200000010ff */
[----:B------:R-:W-:Y:S01]  /*9a90*/  @P5 STG.E.U16 desc[UR50][R2.64+0x1c2], R137 ;  /* 0x0001c28902005986 */ /* 0x000fe2000c101532 */
[----:B------:R-:W-:-:S02]  /*9aa0*/  ISETP.GT.AND P5, PT, R4, RZ, P4 ;  /* 0x000000ff0400720c */ /* 0x000fc400027a4270 */
[----:B------:R-:W-:Y:S01]  /*9ab0*/  F2FP.BF16.F32.PACK_AB R139, RZ, R139 ;  /* 0x0000008bff8b723e */ /* 0x000fe200000010ff */
[----:B------:R-:W-:Y:S01]  /*9ac0*/  @P1 STG.E.U16 desc[UR50][R6.64+0x1c0], R138 ;  /* 0x0001c08a06001986 */ /* 0x000fe2000c101532 */
[----:B------:R-:W-:Y:S02]  /*9ad0*/  F2FP.BF16.F32.PACK_AB R140, RZ, R140 ;  /* 0x0000008cff8c723e */ /* 0x000fe400000010ff */
[C---:B------:R-:W-:Y:S01]  /*9ae0*/  ISETP.GT.AND P3, PT, R4.reuse, RZ, P0 ;  /* 0x000000ff0400720c */ /* 0x040fe20000764270 */
[----:B------:R-:W-:Y:S01]  /*9af0*/  @P2 STG.E.U16 desc[UR50][R6.64+0x1c2], R139 ;  /* 0x0001c28b06002986 */ /* 0x000fe2000c101532 */
[C---:B------:R-:W-:Y:S02]  /*9b00*/  ISETP.GT.AND P4, PT, R4.reuse, 0x8, P4 ;  /* 0x000000080400780c */ /* 0x040fe40002784270 */
[----:B------:R-:W-:Y:S02]  /*9b10*/  F2FP.BF16.F32.PACK_AB R141, RZ, R141 ;  /* 0x0000008dff8d723e */ /* 0x000fe400000010ff */
[----:B------:R-:W-:Y:S01]  /*9b20*/  F2FP.BF16.F32.PACK_AB R142, RZ, R142 ;  /* 0x0000008eff8e723e */ /* 0x000fe200000010ff */
[----:B------:R-:W-:Y:S01]  /*9b30*/  @P5 STG.E.U16 desc[UR50][R2.64+0x1d0], R140 ;  /* 0x0001d08c02005986 */ /* 0x000fe2000c101532 */
[----:B------:R-:W-:-:S02]  /*9b40*/  ISETP.GT.AND P5, PT, R4, 0x8, P0 ;  /* 0x000000080400780c */ /* 0x000fc400007a4270 */
[----:B------:R-:W-:Y:S02]  /*9b50*/  F2FP.BF16.F32.PACK_AB R143, RZ, R143 ;  /* 0x0000008fff8f723e */ /* 0x000fe400000010ff */
[C---:B------:R-:W-:Y:S01]  /*9b60*/  ISETP.GT.AND P0, PT, R0.reuse, 0xf1, PT ;  /* 0x000000f10000780c */ /* 0x040fe20003f04270 */
[----:B------:R-:W-:Y:S01]  /*9b70*/  @P3 STG.E.U16 desc[UR50][R2.64+0x1d2], R141 ;  /* 0x0001d28d02003986 */ /* 0x000fe2000c101532 */
[----:B------:R-:W-:Y:S02]  /*9b80*/  ISETP.GT.AND P3, PT, R0, 0xf0, PT ;  /* 0x000000f00000780c */ /* 0x000fe40003f64270 */
[----:B------:R-:W-:Y:S01]  /*9b90*/  F2FP.BF16.F32.PACK_AB R144, RZ, R144 ;  /* 0x00000090ff90723e */ /* 0x000fe200000010ff */
[----:B------:R-:W-:Y:S01]  /*9ba0*/  @P4 STG.E.U16 desc[UR50][R6.64+0x1d0], R142 ;  /* 0x0001d08e06004986 */ /* 0x000fe2000c101532 */
[C---:B------:R-:W-:Y:S02]  /*9bb0*/  ISETP.GT.AND P4, PT, R4.reuse, RZ, P3 ;  /* 0x000000ff0400720c */ /* 0x040fe40001f84270 */
[C---:B------:R-:W-:Y:S01]  /*9bc0*/  ISETP.GT.AND P3, PT, R4.reuse, 0x8, P3 ;  /* 0x000000080400780c */ /* 0x040fe20001f64270 */
[----:B------:R-:W-:Y:S01]  /*9bd0*/  @P5 STG.E.U16 desc[UR50][R6.64+0x1d2], R143 ;  /* 0x0001d28f06005986 */ /* 0x000fe2000c101532 */
[----:B------:R-:W-:-:S02]  /*9be0*/  ISETP.GT.AND P5, PT, R4, RZ, P0 ;  /* 0x000000ff0400720c */ /* 0x000fc400007a4270 */
[----:B------:R-:W-:Y:S02]  /*9bf0*/  F2FP.BF16.F32.PACK_AB R145, RZ, R145 ;  /* 0x00000091ff91723e */ /* 0x000fe400000010ff */
[----:B------:R-:W-:Y:S02]  /*9c00*/  ISETP.GT.AND P0, PT, R4, 0x8, P0 ;  /* 0x000000080400780c */ /* 0x000fe40000704270 */
[C---:B------:R-:W-:Y:S02]  /*9c10*/  ISETP.GT.AND P1, PT, R0.reuse, 0xf9, PT ;  /* 0x000000f90000780c */ /* 0x040fe40003f24270 */
[----:B------:R-:W-:Y:S01]  /*9c20*/  ISETP.GT.AND P2, PT, R0, 0xf8, PT ;  /* 0x000000f80000780c */ /* 0x000fe20003f44270 */
[----:B------:R-:W-:Y:S01]  /*9c30*/  @P4 STG.E.U16 desc[UR50][R2.64+0x1e0], R144 ;  /* 0x0001e09002004986 */ /* 0x000fe2000c101532 */
[C---:B------:R-:W-:Y:S01]  /*9c40*/  ISETP.GT.AND P4, PT, R4.reuse, RZ, P1 ;  /* 0x000000ff0400720c */ /* 0x040fe20000f84270 */
[----:B------:R-:W-:Y:S01]  /*9c50*/  @P3 IMAD.MOV.U32 R5, RZ, RZ, R7 ;  /* 0x000000ffff053224 */ /* 0x000fe200078e0007 */
[C---:B------:R-:W-:Y:S01]  /*9c60*/  ISETP.GT.AND P1, PT, R4.reuse, 0x8, P1 ;  /* 0x000000080400780c */ /* 0x040fe20000f24270 */
[----:B------:R-:W-:Y:S01]  /*9c70*/  @P5 STG.E.U16 desc[UR50][R2.64+0x1e2], R145 ;  /* 0x0001e29102005986 */ /* 0x000fe2000c101532 */
[----:B------:R-:W-:-:S02]  /*9c80*/  ISETP.GT.AND P5, PT, R4, RZ, P2 ;  /* 0x000000ff0400720c */ /* 0x000fc400017a4270 */
[----:B------:R-:W-:Y:S01]  /*9c90*/  ISETP.GT.AND P2, PT, R4, 0x8, P2 ;  /* 0x000000080400780c */ /* 0x000fe20001744270 */
[----:B------:R-:W-:Y:S01]  /*9ca0*/  @P3 IMAD.MOV.U32 R4, RZ, RZ, R6 ;  /* 0x000000ffff043224 */ /* 0x000fe200078e0006 */
[----:B------:R-:W-:Y:S02]  /*9cb0*/  F2FP.BF16.F32.PACK_AB R146, RZ, R146 ;  /* 0x00000092ff92723e */ /* 0x000fe400000010ff */
[----:B------:R-:W-:Y:S02]  /*9cc0*/  F2FP.BF16.F32.PACK_AB R147, RZ, R147 ;  /* 0x00000093ff93723e */ /* 0x000fe400000010ff */
[----:B------:R-:W-:Y:S01]  /*9cd0*/  F2FP.BF16.F32.PACK_AB R148, RZ, R148 ;  /* 0x00000094ff94723e */ /* 0x000fe200000010ff */
[----:B------:R0:W-:Y:S01]  /*9ce0*/  @P3 STG.E.U16 desc[UR50][R4.64+0x1e0], R146 ;  /* 0x0001e09204003986 */ /* 0x0001e2000c101532 */
[----:B------:R-:W-:Y:S02]  /*9cf0*/  F2FP.BF16.F32.PACK_AB R149, RZ, R149 ;  /* 0x00000095ff95723e */ /* 0x000fe400000010ff */
[----:B------:R-:W-:-:S02]  /*9d00*/  F2FP.BF16.F32.PACK_AB R150, RZ, R150 ;  /* 0x00000096ff96723e */ /* 0x000fc400000010ff */
[----:B------:R-:W-:Y:S01]  /*9d10*/  F2FP.BF16.F32.PACK_AB R151, RZ, R151 ;  /* 0x00000097ff97723e */ /* 0x000fe200000010ff */
[----:B0-----:R-:W-:Y:S02]  /*9d20*/  @P0 IMAD.MOV.U32 R4, RZ, RZ, R6 ;  /* 0x000000ffff040224 */ /* 0x001fe400078e0006 */
[----:B------:R-:W-:-:S05]  /*9d30*/  @P0 IMAD.MOV.U32 R5, RZ, RZ, R7 ;  /* 0x000000ffff050224 */ /* 0x000fca00078e0007 */
[----:B------:R-:W-:Y:S04]  /*9d40*/  @P0 STG.E.U16 desc[UR50][R4.64+0x1e2], R147 ;  /* 0x0001e29304000986 */ /* 0x000fe8000c101532 */
[----:B------:R-:W-:Y:S04]  /*9d50*/  @P5 STG.E.U16 desc[UR50][R2.64+0x1f0], R148 ;  /* 0x0001f09402005986 */ /* 0x000fe8000c101532 */
[----:B------:R0:W-:Y:S02]  /*9d60*/  @P4 STG.E.U16 desc[UR50][R2.64+0x1f2], R149 ;  /* 0x0001f29502004986 */ /* 0x0001e4000c101532 */
[----:B0-----:R-:W-:-:S02]  /*9d70*/  @P2 IMAD.MOV.U32 R2, RZ, RZ, R6 ;  /* 0x000000ffff022224 */ /* 0x001fc400078e0006 */
[----:B------:R-:W-:-:S05]  /*9d80*/  @P2 IMAD.MOV.U32 R3, RZ, RZ, R7 ;  /* 0x000000ffff032224 */ /* 0x000fca00078e0007 */
[----:B------:R0:W-:Y:S04]  /*9d90*/  @P2 STG.E.U16 desc[UR50][R2.64+0x1f0], R150 ;  /* 0x0001f09602002986 */ /* 0x0001e8000c101532 */
[----:B------:R0:W-:Y:S02]  /*9da0*/  @P1 STG.E.U16 desc[UR50][R6.64+0x1f2], R151 ;  /* 0x0001f29706001986 */ /* 0x0001e4000c101532 */
.L_x_289:
[----:B------:R-:W-:Y:S05]  /*9db0*/  BSYNC B0 ;  /* 0x0000000000007941 */ /* 0x000fea0003800000 */
.L_x_35:
[----:B0-----:R-:W-:Y:S01]  /*9dc0*/  IMAD.U32 R2, RZ, RZ, UR36 ;  /* 0x00000024ff027e24 */ /* 0x001fe2000f8e00ff */
[----:B------:R-:W-:Y:S01]  /*9dd0*/  ULDC.64 UR4, c[0x0][0x650] ;  /* 0x0001940000047ab9 */ /* 0x000fe20000000a00 */
[----:B------:R-:W-:Y:S01]  /*9de0*/  IMAD.U32 R0, RZ, RZ, UR40 ;  /* 0x00000028ff007e24 */ /* 0x000fe2000f8e00ff */
[----:B------:R0:W-:Y:S01]  /*9df0*/  SYNCS.ARRIVE.TRANS64.A1T0 RZ, [R159+UR47], RZ ;  /* 0x000000ff9fff79a7 */ /* 0x0001e2000810002f */
[----:B------:R-:W-:Y:S01]  /*9e00*/  IMAD.U32 R3, RZ, RZ, UR37 ;  /* 0x00000025ff037e24 */ /* 0x000fe2000f8e00ff */
[C---:B------:R-:W-:Y:S01]  /*9e10*/  LEA R16, P0, R2.reuse, R16, 0x1 ;  /* 0x0000001002107211 */ /* 0x040fe200078008ff */
[----:B-----5:R-:W-:Y:S02]  /*9e20*/  IMAD.MOV.U32 R18, RZ, RZ, -0x1 ;  /* 0xffffffffff127424 */ /* 0x020fe400078e00ff */
[----:B------:R-:W-:Y:S01]  /*9e30*/  IMAD.MOV.U32 R19, RZ, RZ, -0x1 ;  /* 0xffffffffff137424 */ /* 0x000fe200078e00ff */
[----:B------:R-:W-:Y:S01]  /*9e40*/  LEA.HI.X R17, R2, R17, R0, 0x1, P0 ;  /* 0x0000001102117211 */ /* 0x000fe200000f0c00 */
[----:B------:R-:W-:Y:S01]  /*9e50*/  IMAD.MOV.U32 R2, RZ, RZ, -0x1 ;  /* 0xffffffffff027424 */ /* 0x000fe200078e00ff */
[----:B------:R-:W-:-:S02]  /*9e60*/  ISETP.GE.U32.AND P0, PT, R16, UR4, PT ;  /* 0x0000000410007c0c */ /* 0x000fc4000bf06070 */
[----:B------:R-:W-:Y:S02]  /*9e70*/  PRMT R0, RZ, 0x7610, R0 ;  /* 0x00007610ff007816 */ /* 0x000fe40000000000 */
[----:B------:R-:W-:-:S13]  /*9e80*/  ISETP.GE.U32.AND.EX P0, PT, R17, UR5, PT, P0 ;  /* 0x0000000511007c0c */ /* 0x000fda000bf06100 */
[----:B0-----:R-:W-:Y:S05]  /*9e90*/  @P0 BRA `(.L_x_290) ;  /* 0x00000004008c0947 */ /* 0x001fea0003800000 */
[----:B------:R-:W0:Y:S01]  /*9ea0*/  S2UR UR7, SR_CTAID.X ;  /* 0x00000000000779c3 */ /* 0x000e220000002500 */
[----:B------:R-:W-:Y:S01]  /*9eb0*/  ULDC.64 UR4, c[0x0][0x628] ;  /* 0x00018a0000047ab9 */ /* 0x000fe20000000a00 */
[----:B------:R-:W-:Y:S01]  /*9ec0*/  ULDC UR6, c[0x0][0x150] ;  /* 0x0000540000067ab9 */ /* 0x000fe20000000800 */
[----:B------:R-:W-:Y:S01]  /*9ed0*/  ISETP.NE.U32.AND P0, PT, RZ, UR4, PT ;  /* 0x00000004ff007c0c */ /* 0x000fe2000bf05070 */
[----:B------:R-:W-:Y:S01]  /*9ee0*/  ULDC UR15, c[0x0][0x630] ;  /* 0x00018c00000f7ab9 */ /* 0x000fe20000000800 */
[C---:B------:R-:W-:Y:S01]  /*9ef0*/  R2UR UR16, R16.reuse ;  /* 0x00000000101072ca */ /* 0x040fe200000e0000 */
[----:B------:R-:W-:Y:S01]  /*9f00*/  ULDC UR18, c[0x0][0x154] ;  /* 0x0000550000127ab9 */ /* 0x000fe20000000800 */
[----:B------:R-:W-:Y:S01]  /*9f10*/  ISETP.NE.AND.EX P0, PT, RZ, UR5, PT, P0 ;  /* 0x00000005ff007c0c */ /* 0x000fe2000bf05300 */
[----:B------:R-:W1:Y:S01]  /*9f20*/  S2UR UR19, SR_CTAID.Y ;  /* 0x00000000001379c3 */ /* 0x000e620000002600 */
[----:B------:R-:W-:Y:S02]  /*9f30*/  R2UR UR17, R17 ;  /* 0x00000000111172ca */ /* 0x000fe400000e0000 */
[----:B------:R-:W-:-:S02]  /*9f40*/  R2UR UR12, R16 ;  /* 0x00000000100c72ca */ /* 0x000fc400000e0000 */
[----:B------:R-:W-:Y:S02]  /*9f50*/  R2UR UR13, R17 ;  /* 0x00000000110d72ca */ /* 0x000fe400000e0000 */
[----:B0-----:R-:W-:-:S05]  /*9f60*/  I2FP.F32.U32 R0, UR7 ;  /* 0x0000000700007c45 */ /* 0x001fca0008201000 */
[----:B------:R-:W-:-:S04]  /*9f70*/  FMUL R0, R0, UR6 ;  /* 0x0000000600007c20 */ /* 0x000fc80008400000 */
[----:B------:R0:W0:Y:S01]  /*9f80*/  F2I.U32.TRUNC.NTZ R2, R0 ;  /* 0x0000000000027305 */ /* 0x000022000020f000 */
[----:B-1----:R-:W-:Y:S05]  /*9f90*/  @!P0 BRA `(.L_x_291) ;  /* 0x0000000000308947 */ /* 0x002fea0003800000 */
        /* <DEDUP_REMOVED lines=12> */
.L_x_291:
[----:B------:R-:W-:Y:S01]  /*a060*/  USHF.R.U64 UR6, UR12, UR15, UR13 ;  /* 0x0000000f0c067299 */ /* 0x000fe2000800120d */
[----:B0-----:R-:W-:Y:S01]  /*a070*/  I2FP.F32.U32 R0, UR19 ;  /* 0x0000001300007c45 */ /* 0x001fe20008201000 */
[----:B------:R-:W-:Y:S01]  /*a080*/  USHF.R.U32.HI UR4, URZ, UR15, UR13 ;  /* 0x0000000f3f047299 */ /* 0x000fe2000801160d */
[----:B------:R-:W-:Y:S01]  /*a090*/  R2UR UR14, R2 ;  /* 0x00000000020e72ca */ /* 0x000fe200000e0000 */
[----:B------:R-:W-:Y:S02]  /*a0a0*/  UIADD3 UR9, UP0, URZ, -UR6, URZ ;  /* 0x800000063f097290 */ /* 0x000fe4000ff1e03f */
[----:B------:R-:W-:Y:S01]  /*a0b0*/  FMUL R0, R0, UR18 ;  /* 0x0000001200007c20 */ /* 0x000fe20008400000 */
[----:B------:R-:W-:Y:S01]  /*a0c0*/  ULDC.64 UR12, c[0x0][0x620] ;  /* 0x00018800000c7ab9 */ /* 0x000fe20000000a00 */
[----:B------:R-:W-:Y:S01]  /*a0d0*/  UIADD3.X UR4, URZ, ~UR4, URZ, UP0, !UPT ;  /* 0x800000043f047290 */ /* 0x000fe200087fe43f */
[----:B------:R-:W-:Y:S01]  /*a0e0*/  UMOV UR10, UR16 ;  /* 0x00000010000a7c82 */ /* 0x000fe20008000000 */
[----:B------:R-:W-:-:S02]  /*a0f0*/  UMOV UR11, UR17 ;  /* 0x00000011000b7c82 */ /* 0x000fc40008000000 */
[----:B------:R-:W0:Y:S01]  /*a100*/  F2I.U32.TRUNC.NTZ R0, R0 ;  /* 0x0000000000007305 */ /* 0x000e22000020f000 */
[----:B------:R-:W-:Y:S02]  /*a110*/  UIMAD UR4, UR4, UR12, URZ ;  /* 0x0000000c040472a4 */ /* 0x000fe4000f8e023f */
[----:B------:R-:W-:Y:S02]  /*a120*/  UIMAD.WIDE.U32 UR10, UR9, UR12, UR10 ;  /* 0x0000000c090a72a5 */ /* 0x000fe4000f8e000a */
[----:B------:R-:W-:Y:S01]  /*a130*/  UIMAD UR9, UR9, UR13, UR4 ;  /* 0x0000000d090972a4 */ /* 0x000fe2000f8e0204 */
[----:B------:R-:W-:Y:S01]  /*a140*/  ULDC UR22, c[0x0][0x658] ;  /* 0x0001960000167ab9 */ /* 0x000fe20000000800 */
[----:B------:R-:W-:Y:S02]  /*a150*/  UMOV UR12, 0xffffffff ;  /* 0xffffffff000c7882 */ /* 0x000fe40000000000 */
[----:B------:R-:W-:Y:S01]  /*a160*/  UIADD3 UR11, UR11, UR9, URZ ;  /* 0x000000090b0b7290 */ /* 0x000fe2000fffe03f */
[----:B------:R-:W-:Y:S01]  /*a170*/  ULDC UR13, c[0x0][0x618] ;  /* 0x00018600000d7ab9 */ /* 0x000fe20000000800 */
[----:B------:R-:W-:Y:S01]  /*a180*/  ULDC.64 UR4, c[0x0][0x640] ;  /* 0x0001900000047ab9 */ /* 0x000fe20000000a00 */
[----:B------:R-:W-:Y:S01]  /*a190*/  USHF.L.U32 UR18, UR12, UR22, URZ ;  /* 0x000000160c127299 */ /* 0x000fe2000800063f */
[----:B------:R-:W-:Y:S01]  /*a1a0*/  ISETP.NE.U32.AND P0, PT, RZ, UR4, PT ;  /* 0x00000004ff007c0c */ /* 0x000fe2000bf05070 */
[----:B------:R-:W-:Y:S01]  /*a1b0*/  USHF.R.U64 UR12, UR10, UR13, UR11 ;  /* 0x0000000d0a0c7299 */ /* 0x000fe2000800120b */
[----:B0-----:R-:W-:Y:S01]  /*a1c0*/  R2UR UR16, R0 ;  /* 0x00000000001072ca */ /* 0x001fe200000e0000 */
[----:B------:R-:W-:Y:S01]  /*a1d0*/  USHF.R.U32.HI UR10, URZ, UR13, UR11 ;  /* 0x0000000d3f0a7299 */ /* 0x000fe2000801160b */
[----:B------:R-:W-:Y:S01]  /*a1e0*/  ISETP.NE.AND.EX P0, PT, RZ, UR5, PT, P0 ;  /* 0x00000005ff007c0c */ /* 0x000fe2000bf05300 */
[----:B------:R-:W-:Y:S01]  /*a1f0*/  ULDC UR17, c[0x0][0x608] ;  /* 0x0001820000117ab9 */ /* 0x000fe20000000800 */
[----:B------:R-:W-:-:S02]  /*a200*/  ULOP3.LUT UR23, URZ, UR18, URZ, 0x33, !UPT ;  /* 0x000000123f177292 */ /* 0x000fc4000f8e333f */
[----:B------:R-:W-:Y:S02]  /*a210*/  USHF.R.U64 UR18, UR12, UR17, UR10 ;  /* 0x000000110c127299 */ /* 0x000fe4000800120a */
[----:B------:R-:W-:Y:S01]  /*a220*/  USHF.R.U32.HI UR10, URZ, UR17, UR10 ;  /* 0x000000113f0a7299 */ /* 0x000fe2000801160a */
[----:B------:R-:W-:Y:S01]  /*a230*/  UMOV UR20, 0x1 ;  /* 0x0000000100147882 */ /* 0x000fe20000000000 */
[----:B------:R-:W-:Y:S02]  /*a240*/  UIADD3 UR14, -UR14, URZ, URZ ;  /* 0x0000003f0e0e7290 */ /* 0x000fe4000fffe13f */
[----:B------:R-:W-:Y:S02]  /*a250*/  USHF.L.U32 UR13, UR20, UR22, URZ ;  /* 0x00000016140d7299 */ /* 0x000fe4000800063f */
[----:B------:R-:W-:Y:S01]  /*a260*/  USHF.R.U64 UR20, UR18, UR22, UR10 ;  /* 0x0000001612147299 */ /* 0x000fe2000800120a */
[----:B------:R-:W-:Y:S01]  /*a270*/  ULDC UR15, c[0x0][0x144] ;  /* 0x00005100000f7ab9 */ /* 0x000fe20000000800 */
[----:B------:R-:W-:Y:S01]  /*a280*/  ULDC UR8, c[0x0][0x600] ;  /* 0x0001800000087ab9 */ /* 0x000fe20000000800 */
[----:B------:R-:W-:-:S02]  /*a290*/  UIADD3 UR21, -UR16, URZ, URZ ;  /* 0x0000003f10157290 */ /* 0x000fc4000fffe13f */
[----:B------:R-:W-:Y:S02]  /*a2a0*/  USHF.R.U32.HI UR17, URZ, UR22, UR10 ;  /* 0x000000163f117299 */ /* 0x000fe4000801160a */
[----:B------:R-:W-:Y:S02]  /*a2b0*/  UIADD3 UR9, UR8, -0x1, URZ ;  /* 0xffffffff08097890 */ /* 0x000fe4000fffe03f */
[----:B------:R-:W-:Y:S01]  /*a2c0*/  UIMAD UR22, UR15, UR14, UR7 ;  /* 0x0000000e0f1672a4 */ /* 0x000fe2000f8e0207 */
[----:B------:R-:W-:Y:S01]  /*a2d0*/  ULDC UR26, c[0x0][0x148] ;  /* 0x00005200001a7ab9 */ /* 0x000fe20000000800 */
[----:B------:R-:W-:Y:S01]  /*a2e0*/  ULDC UR24, c[0x0][0x648] ;  /* 0x0001920000187ab9 */ /* 0x000fe20000000800 */
[----:B------:R-:W-:Y:S01]  /*a2f0*/  ULDC UR25, c[0x0][0x638] ;  /* 0x00018e0000197ab9 */ /* 0x000fe20000000800 */
        /* <DEDUP_REMOVED lines=12> */
.L_x_292:
[----:B------:R-:W-:Y:S01]  /*a3c0*/  UISETP.NE.AND UP0, UPT, UR39, URZ, UPT ;  /* 0x0000003f2700728c */ /* 0x000fe2000bf05270 */
[----:B------:R-:W-:Y:S01]  /*a3d0*/  IMAD.MOV.U32 R0, RZ, RZ, 0x1 ;  /* 0x00000001ff007424 */ /* 0x000fe200078e00ff */
[----:B------:R-:W-:Y:S01]  /*a3e0*/  USHF.R.U64 UR4, UR16, UR24, UR17 ;  /* 0x0000001810047299 */ /* 0x000fe20008001211 */
[----:B------:R-:W-:Y:S01]  /*a3f0*/  IMAD.U32 R19, RZ, RZ, UR6 ;  /* 0x00000006ff137e24 */ /* 0x000fe2000f8e00ff */
[----:B------:R-:W-:Y:S02]  /*a400*/  ULOP3.LUT UR18, UR18, UR23, URZ, 0xc0, !UPT ;  /* 0x0000001712127292 */ /* 0x000fe4000f8ec03f */
[----:B------:R-:W-:Y:S02]  /*a410*/  UIADD3 UR5, -UR4, URZ, URZ ;  /* 0x0000003f04057290 */ /* 0x000fe4000fffe13f */
[----:B------:R-:W-:Y:S02]  /*a420*/  ULOP3.LUT UR9, UR12, UR9, URZ, 0xc0, !UPT ;  /* 0x000000090c097292 */ /* 0x000fe4000f8ec03f */
[----:B------:R-:W-:-:S02]  /*a430*/  UIMAD UR4, UR13, UR4, UR18 ;  /* 0x000000040d0472a4 */ /* 0x000fc4000f8e0212 */
[----:B------:R-:W-:Y:S02]  /*a440*/  @UP0 UIMAD UR22, UR26, UR21, UR19 ;  /* 0x000000151a1602a4 */ /* 0x000fe4000f8e0213 */
[----:B------:R-:W-:Y:S01]  /*a450*/  UIMAD UR5, UR5, UR25, UR20 ;  /* 0x00000019050572a4 */ /* 0x000fe2000f8e0214 */
[----:B------:R-:W-:Y:S02]  /*a460*/  ULDC UR7, c[0x0][0x610] ;  /* 0x0001840000077ab9 */ /* 0x000fe40000000800 */
[----:B------:R-:W-:Y:S02]  /*a470*/  UIMAD UR4, UR4, UR7, UR22 ;  /* 0x00000007040472a4 */ /* 0x000fe4000f8e0216 */
[----:B------:R-:W-:-:S04]  /*a480*/  UIMAD UR5, UR5, UR8, UR9 ;  /* 0x00000008050572a4 */ /* 0x000fc8000f8e0209 */
[----:B------:R-:W-:Y:S02]  /*a490*/  USEL UR7, UR5, UR4, !UP0 ;  /* 0x0000000405077287 */ /* 0x000fe4000c000000 */
[----:B------:R-:W-:-:S04]  /*a4a0*/  USEL UR4, UR4, UR5, !UP0 ;  /* 0x0000000504047287 */ /* 0x000fc8000c000000 */
[----:B------:R-:W-:Y:S02]  /*a4b0*/  IMAD.U32 R2, RZ, RZ, UR7 ;  /* 0x00000007ff027e24 */ /* 0x000fe4000f8e00ff */
[----:B------:R-:W-:-:S07]  /*a4c0*/  IMAD.U32 R18, RZ, RZ, UR4 ;  /* 0x00000004ff127e24 */ /* 0x000fce000f8e00ff */
.L_x_290:
[----:B------:R-:W-:Y:S02]  /*a4d0*/  LOP3.LUT P0, RZ, R0, 0xff, RZ, 0xc0, !PT ;  /* 0x000000ff00ff7812 */ /* 0x000fe4000780c0ff */
[----:B------:R-:W-:-:S11]  /*a4e0*/  LOP3.LUT R170, R170, 0x1, RZ, 0x3c, !PT ;  /* 0x00000001aaaa7812 */ /* 0x000fd600078e3cff */
[----:B------:R-:W-:Y:S05]  /*a4f0*/  @P0 BRA `(.L_x_293) ;  /* 0xffffff7000880947 */ /* 0x000fea000383ffff */
[----:B------:R-:W-:Y:S05]  /*a500*/  EXIT ;  /* 0x000000000000794d */ /* 0x000fea0003800000 */
.L_x_16:
[----:B------:R-:W-:-:S08]  /*a510*/  ISETP.NE.AND P0, PT, RZ, UR6, PT ;  /* 0x00000006ff007c0c */ /* 0x000fd0000bf05270 */
[----:B-----5:R-:W0:-:S00]  /*a520*/  USETMAXREG.DEALLOC.CTAPOOL 0x28 ;  /* 0x00000028000079c8 */ /* 0x020e0000080e0500 */
[----:B------:R-:W-:Y:S05]  /*a530*/  @P0 EXIT ;  /* 0x000000000000094d */ /* 0x000fea0003800000 */
[----:B0-----:R-:W-:Y:S01]  /*a540*/  LOP3.LUT P0, RZ, R0, 0xff, RZ, 0xc0, !PT ;  /* 0x000000ff00ff7812 */ /* 0x001fe2000780c0ff */
[----:B------:R-:W-:Y:S02]  /*a550*/  IMAD.MOV.U32 R8, RZ, RZ, 0x1 ;  /* 0x00000001ff087424 */ /* 0x000fe400078e00ff */
[----:B------:R-:W-:-:S10]  /*a560*/  IMAD.MOV.U32 R0, RZ, RZ, RZ ;  /* 0x000000ffff007224 */ /* 0x000fd400078e00ff */
[----:B------:R-:W-:Y:S05]  /*a570*/  @!P0 BRA `(.L_x_294) ;  /* 0x0000000c00348947 */ /* 0x000fea0003800000 */
[----:B------:R-:W0:Y:S01]  /*a580*/  S2UR UR8, SR_CgaCtaId ;  /* 0x00000000000879c3 */ /* 0x000e220000008800 */
[----:B------:R-:W-:Y:S01]  /*a590*/  LOP3.LUT P0, RZ, R3, 0x1f, RZ, 0xc0, !PT ;  /* 0x0000001f03ff7812 */ /* 0x000fe2000780c0ff */
[----:B------:R-:W-:Y:S01]  /*a5a0*/  ULDC UR5, c[0x0][0x658] ;  /* 0x0001960000057ab9 */ /* 0x000fe20000000800 */
[----:B------:R-:W-:Y:S01]  /*a5b0*/  UMOV UR6, 0xffffffff ;  /* 0xffffffff00067882 */ /* 0x000fe20000000000 */
[----:B------:R-:W-:Y:S01]  /*a5c0*/  BSSY B0, `(.L_x_294) ;  /* 0x00000c8000007945 */ /* 0x000fe20003800000 */
[----:B------:R-:W-:Y:S01]  /*a5d0*/  USHF.L.U32 UR6, UR6, UR5, URZ ;  /* 0x0000000506067299 */ /* 0x000fe2000800063f */
[C---:B------:R-:W-:Y:S01]  /*a5e0*/  ISETP.NE.AND P3, PT, R4.reuse, RZ, PT ;  /* 0x000000ff0400720c */ /* 0x040fe20003f65270 */
[----:B------:R-:W-:Y:S01]  /*a5f0*/  IMAD.MOV.U32 R10, RZ, RZ, 0x1 ;  /* 0x00000001ff0a7424 */ /* 0x000fe200078e00ff */
[----:B------:R-:W-:Y:S01]  /*a600*/  ISETP.NE.OR P0, PT, R4, RZ, !P0 ;  /* 0x000000ff0400720c */ /* 0x000fe20004705670 */
[----:B------:R-:W-:Y:S01]  /*a610*/  IMAD.MOV.U32 R8, RZ, RZ, 0x1 ;  /* 0x00000001ff087424 */ /* 0x000fe200078e00ff */
[----:B------:R-:W-:Y:S01]  /*a620*/  ULDC UR4, c[0x0][0x600] ;  /* 0x0001800000047ab9 */ /* 0x000fe20000000800 */
[----:B------:R-:W-:Y:S01]  /*a630*/  IMAD.MOV.U32 R0, RZ, RZ, RZ ;  /* 0x000000ffff007224 */ /* 0x000fe200078e00ff */
[----:B------:R-:W-:Y:S01]  /*a640*/  UMOV UR7, 0x1 ;  /* 0x0000000100077882 */ /* 0x000fe20000000000 */
[----:B------:R-:W-:-:S02]  /*a650*/  UIADD3 UR22, UR38, 0x1, URZ ;  /* 0x0000000126167890 */ /* 0x000fc4000fffe03f */
[----:B------:R-:W-:Y:S02]  /*a660*/  ULOP3.LUT UR23, UR41, 0x2, URZ, 0xfc, !UPT ;  /* 0x0000000229177892 */ /* 0x000fe4000f8efc3f */
[----:B------:R-:W-:Y:S02]  /*a670*/  UIADD3 UR4, UR4, -0x1, URZ ;  /* 0xffffffff04047890 */ /* 0x000fe4000fffe03f */
[----:B------:R-:W-:Y:S02]  /*a680*/  USHF.L.U32 UR5, UR7, UR5, URZ ;  /* 0x0000000507057299 */ /* 0x000fe4000800063f */
[----:B------:R-:W-:Y:S01]  /*a690*/  ULOP3.LUT UR6, URZ, UR6, URZ, 0x33, !UPT ;  /* 0x000000063f067292 */ /* 0x000fe2000f8e333f */
[----:B------:R-:W-:Y:S01]  /*a6a0*/  ULDC.64 UR20, c[0x0][0x198] ;  /* 0x0000660000147ab9 */ /* 0x000fe20000000a00 */
[----:B0-----:R-:W-:-:S10]  /*a6b0*/  IMAD.U32 R9, RZ, RZ, UR8 ;  /* 0x00000008ff097e24 */ /* 0x001fd4000f8e00ff */
.L_x_306:
[----:B------:R-:W-:-:S03]  /*a6c0*/  UMOV UR7, 0xffffffff ;  /* 0xffffffff00077882 */ /* 0x000fc60000000000 */
[----:B------:R-:W-:Y:S05]  /*a6d0*/  BRA.DIV UR7, `(.L_x_295) ;  /* 0x0000000e07f47947 */ /* 0x000fea000b800000 */
[----:B------:R-:W-:-:S13]  /*a6e0*/  ELECT P6, URZ, PT ;  /* 0x00000000003f782f */ /* 0x000fda00038c0000 */
.L_x_319:
[----:B------:R-:W0:Y:S01]  /*a6f0*/  LDC R3, c[0x0][0x28c] ;  /* 0x0000a300ff037b82 */ /* 0x000e220000000800 */
[----:B------:R-:W-:Y:S01]  /*a700*/  BSSY B1, `(.L_x_296) ;  /* 0x000003d000017945 */ /* 0x000fe20003800000 */
[----:B0-----:R-:W-:-:S13]  /*a710*/  ISETP.LT.OR P6, PT, R3, 0x1, !P6 ;  /* 0x000000010300780c */ /* 0x001fda00077c1670 */
[----:B------:R-:W-:Y:S05]  /*a720*/  @P6 BRA `(.L_x_297) ;  /* 0x0000000000e86947 */ /* 0x000fea0003800000 */
[----:B------:R-:W-:Y:S02]  /*a730*/  IMAD R9, R18, 0x2, R9 ;  /* 0x0000000212097824 */ /* 0x000fe400078e0209 */
[----:B------:R-:W-:Y:S02]  /*a740*/  IMAD.SHL.U32 R7, R2, 0x100, RZ ;  /* 0x0000010002077824 */ /* 0x000fe400078e00ff */
[----:B------:R-:W-:Y:S02]  /*a750*/  IMAD.MOV.U32 R13, RZ, RZ, RZ ;  /* 0x000000ffff0d7224 */ /* 0x000fe400078e00ff */
[----:B------:R-:W-:Y:S02]  /*a760*/  IMAD.U32 R14, RZ, RZ, UR22 ;  /* 0x00000016ff0e7e24 */ /* 0x000fe4000f8e00ff */
[----:B------:R-:W-:Y:S02]  /*a770*/  IMAD.MOV.U32 R2, RZ, RZ, R8 ;  /* 0x000000ffff027224 */ /* 0x000fe400078e0008 */
[----:B------:R-:W-:-:S02]  /*a780*/  IMAD.MOV.U32 R4, RZ, RZ, R0 ;  /* 0x000000ffff047224 */ /* 0x000fc400078e0000 */
[----:B------:R-:W-:-:S07]  /*a790*/  IMAD.SHL.U32 R6, R9, 0x20, RZ ;  /* 0x0000002009067824 */ /* 0x000fce00078e00ff */
.L_x_301:
[----:B------:R-:W0:Y:S01]  /*a7a0*/  S2UR UR7, SR_CgaCtaId ;  /* 0x00000000000779c3 */ /* 0x000e220000008800 */
[----:B------:R-:W-:Y:S02]  /*a7b0*/  MOV R12, 0x400 ;  /* 0x00000400000c7802 */ /* 0x000fe40000000f00 */
[----:B------:R-:W-:-:S05]  /*a7c0*/  SHF.L.U32 R3, R2, 0x1f, RZ ;  /* 0x0000001f02037819 */ /* 0x000fca00000006ff */
[----:B------:R-:W1:Y:S01]  /*a7d0*/  @!P3 LDC R5, c[0x0][0x500] ;  /* 0x00014000ff05bb82 */ /* 0x000e620000000800 */
[----:B0-----:R-:W-:-:S05]  /*a7e0*/  IMAD.U32 R9, RZ, RZ, UR7 ;  /* 0x00000007ff097e24 */ /* 0x001fca000f8e00ff */
[----:B------:R-:W-:-:S05]  /*a7f0*/  LEA R11, R9, R12, 0x18 ;  /* 0x0000000c090b7211 */ /* 0x000fca00078ec0ff */
[----:B------:R-:W-:-:S04]  /*a800*/  IMAD R12, R4, 0x8, R11 ;  /* 0x00000008040c7824 */ /* 0x000fc800078e020b */
[----:B------:R-:W0:Y:S02]  /*a810*/  SYNCS.PHASECHK.TRANS64.TRYWAIT P1, [R12+URZ+0x20], R3 ;  /* 0x000020030c0075a7 */ /* 0x000e24000802017f */
[----:B01----:R-:W-:Y:S05]  /*a820*/  @!P1 BRA `(.L_x_298) ;  /* 0x0000000c00c09947 */ /* 0x003fea0003800000 */
.L_x_320:
[----:B------:R-:W-:Y:S01]  /*a830*/  UPRMT UR7, UR23, 0x9910, URZ ;  /* 0x0000991017077896 */ /* 0x000fe2000800003f */
[----:B------:R1:W-:Y:S03]  /*a840*/  @!P3 SYNCS.ARRIVE.TRANS64 RZ, [R12+URZ], R5 ;  /* 0x000000050cffb9a7 */ /* 0x0003e6000800003f */
[----:B------:R-:W-:-:S06]  /*a850*/  UISETP.NE.AND UP0, UPT, UR7, 0x2, UPT ;  /* 0x000000020700788c */ /* 0x000fcc000bf05270 */
[----:B------:R-:W-:-:S13]  /*a860*/  PLOP3.LUT P1, PT, PT, PT, UP0, 0x80, 0x0 ;  /* 0x000000000000781c */ /* 0x000fda0003f2f008 */
[----:B-1----:R-:W-:Y:S05]  /*a870*/  @P1 BRA `(.L_x_299) ;  /* 0x0000000000041947 */ /* 0x002fea0003800000 */
[----:B------:R-:W-:Y:S01]  /*a880*/  BPT.TRAP 0x1 ;  /* 0x000000040000795c */ /* 0x000fe20000300000 */
.L_x_299:
[----:B------:R-:W-:Y:S05]  /*a890*/  @P0 BRA `(.L_x_300) ;  /* 0x0000000000040947 */ /* 0x000fea0003800000 */
[----:B------:R-:W-:Y:S01]  /*a8a0*/  BPT.TRAP 0x1 ;  /* 0x000000040000795c */ /* 0x000fe20000300000 */
.L_x_300:
[----:B0-----:R-:W-:Y:S01]  /*a8b0*/  IMAD R3, R4, 0x2, R9 ;  /* 0x0000000204037824 */ /* 0x001fe200078e0209 */
[----:B------:R-:W-:Y:S01]  /*a8c0*/  R2UR UR9, R12 ;  /* 0x000000000c0972ca */ /* 0x000fe200000e0000 */
[----:B------:R-:W-:Y:S01]  /*a8d0*/  VIADD R14, R14, 0xffffffff ;  /* 0xffffffff0e0e7836 */ /* 0x000fe20000000000 */
[----:B------:R-:W-:Y:S01]  /*a8e0*/  UIADD3 UR14, UP0, UR20, 0xf0, URZ ;  /* 0x000000f0140e7890 */ /* 0x000fe2000ff1e03f */
[----:B------:R-:W-:Y:S01]  /*a8f0*/  IMAD.SHL.U32 R3, R3, 0x400, RZ ;  /* 0x0000040003037824 */ /* 0x000fe200078e00ff */
[----:B------:R-:W-:Y:S01]  /*a900*/  R2UR UR11, R6 ;  /* 0x00000000060b72ca */ /* 0x000fe200000e0000 */
[----:B------:R-:W-:Y:S01]  /*a910*/  UIADD3 UR24, UP1, UR20, 0x1f0, URZ ;  /* 0x000001f014187890 */ /* 0x000fe2000ff3e03f */
[----:B------:R-:W-:Y:S01]  /*a920*/  R2UR UR10, R13 ;  /* 0x000000000d0a72ca */ /* 0x000fe200000e0000 */
[--C-:B------:R-:W-:Y:S01]  /*a930*/  IMAD R3, R3, 0x2, R11.reuse ;  /* 0x0000000203037824 */ /* 0x100fe200078e020b */
[----:B------:R-:W-:Y:S01]  /*a940*/  R2UR UR12, R19 ;  /* 0x00000000130c72ca */ /* 0x000fe200000e0000 */
[C---:B------:R-:W-:Y:S01]  /*a950*/  IMAD R11, R4.reuse, 0x4000, R11 ;  /* 0x00004000040b7824 */ /* 0x040fe200078e020b */
[----:B------:R-:W-:Y:S01]  /*a960*/  R2UR UR18, R7 ;  /* 0x00000000071272ca */ /* 0x000fe200000e0000 */
[----:B------:R-:W-:Y:S01]  /*a970*/  UIADD3.X UR15, URZ, UR21, URZ, UP0, !UPT ;  /* 0x000000153f0f7290 */ /* 0x000fe200087fe43f */
[----:B------:R-:W-:Y:S01]  /*a980*/  R2UR UR7, R3 ;  /* 0x00000000030772ca */ /* 0x000fe200000e0000 */
[----:B------:R-:W-:Y:S01]  /*a990*/  VIADD R4, R4, 0x1 ;  /* 0x0000000104047836 */ /* 0x000fe20000000000 */
[----:B------:R-:W-:Y:S01]  /*a9a0*/  R2UR UR8, R11 ;  /* 0x000000000b0872ca */ /* 0x000fe200000e0000 */
[----:B------:R-:W-:Y:S01]  /*a9b0*/  UIADD3.X UR25, URZ, UR21, URZ, UP1, !UPT ;  /* 0x000000153f197290 */ /* 0x000fe20008ffe43f */
[----:B------:R-:W-:Y:S01]  /*a9c0*/  ISETP.GT.AND P2, PT, R14, 0x1, PT ;  /* 0x000000010e00780c */ /* 0x000fe20003f44270 */
[----:B------:R-:W-:Y:S01]  /*a9d0*/  UMOV UR19, 0x30000 ;  /* 0x0003000000137882 */ /* 0x000fe20000000000 */
[----:B------:R-:W-:Y:S01]  /*a9e0*/  UMOV UR16, 0x0 ;  /* 0x0000000000107882 */ /* 0x000fe20000000000 */
[----:B------:R-:W-:Y:S01]  /*a9f0*/  UMOV UR17, 0x10000000 ;  /* 0x1000000000117882 */ /* 0x000fe20000000000 */
[----:B------:R-:W-:Y:S01]  /*aa00*/  ISETP.NE.AND P1, PT, R4, 0x4, PT ;  /* 0x000000040400780c */ /* 0x000fe20003f25270 */
[----:B------:R-:W-:-:S03]  /*aa10*/  VIADD R13, R13, 0x20 ;  /* 0x000000200d0d7836 */ /* 0x000fc60000000000 */
[----:B------:R-:W-:Y:S01]  /*aa20*/  SEL R3, RZ, 0x1, P1 ;  /* 0x00000001ff037807 */ /* 0x000fe20000800000 */
[----:B------:R-:W-:Y:S01]  /*aa30*/  UIADD3 UR7, UR7, 0x180, URZ ;  /* 0x0000018007077890 */ /* 0x000fe2000fffe03f */
[----:B------:R-:W-:Y:S01]  /*aa40*/  SEL R4, R4, RZ, P1 ;  /* 0x000000ff04047207 */ /* 0x000fe20000800000 */
[----:B------:R-:W-:Y:S01]  /*aa50*/  UIADD3 UR13, UR8, 0x4180, URZ ;  /* 0x00004180080d7890 */ /* 0x000fe2000fffe03f */
[----:B------:R-:W-:-:S04]  /*aa60*/  LOP3.LUT R2, R2, R3, RZ, 0x3c, !PT ;  /* 0x0000000302027212 */ /* 0x000fc800078e3cff */
[----:B------:R-:W-:Y:S02]  /*aa70*/  UMOV UR8, UR7 ;  /* 0x0000000700087c82 */ /* 0x000fe40008000000 */
[----:B------:R0:W-:Y:S02]  /*aa80*/  UTMALDG.3D.MULTICAST [UR8], [UR14], UR19, desc[UR16] ;  /* 0x000010080e0073b4 */ /* 0x0001e40008011813 */
[----:B0-----:R-:W-:Y:S01]  /*aa90*/  UMOV UR8, UR13 ;  /* 0x0000000d00087c82 */ /* 0x001fe20008000000 */
[----:B------:R-:W-:Y:S02]  /*aaa0*/  UMOV UR11, UR18 ;  /* 0x00000012000b7c82 */ /* 0x000fe40008000000 */
[----:B------:R0:W-:Y:S02]  /*aab0*/  UTMALDG.3D [UR8], [UR24], desc[UR16] ;  /* 0x00001008180075b4 */ /* 0x0001e40008011000 */
[----:B0-----:R-:W-:Y:S05]  /*aac0*/  @P2 BRA `(.L_x_301) ;  /* 0xfffffffc00342947 */ /* 0x001fea000383ffff */
.L_x_297:
[----:B------:R-:W-:Y:S05]  /*aad0*/  BSYNC B1 ;  /* 0x0000000000017941 */ /* 0x000fea0003800000 */
.L_x_296:
[----:B------:R-:W-:Y:S01]  /*aae0*/  LOP3.LUT P4, RZ, R10, 0xff, RZ, 0xc0, !PT ;  /* 0x000000ff0aff7812 */ /* 0x000fe2000788c0ff */
[----:B------:R-:W-:Y:S01]  /*aaf0*/  VIADD R0, R0, UR38 ;  /* 0x0000002600007c36 */ /* 0x000fe20008000000 */
[----:B------:R-:W-:Y:S01]  /*ab00*/  ULDC.64 UR8, c[0x0][0x650] ;  /* 0x0001940000087ab9 */ /* 0x000fe20000000a00 */
[----:B------:R-:W-:Y:S01]  /*ab10*/  IMAD.U32 R3, RZ, RZ, UR38 ;  /* 0x00000026ff037e24 */ /* 0x000fe2000f8e00ff */
[----:B------:R-:W-:Y:S01]  /*ab20*/  BSSY B1, `(.L_x_302) ;  /* 0x000006f000017945 */ /* 0x000fe20003800000 */
[----:B------:R-:W-:Y:S01]  /*ab30*/  IMAD.MOV.U32 R18, RZ, RZ, -0x1 ;  /* 0xffffffffff127424 */ /* 0x000fe200078e00ff */
[----:B------:R-:W-:Y:S01]  /*ab40*/  SHF.R.U32.HI R2, RZ, 0x2, R0 ;  /* 0x00000002ff027819 */ /* 0x000fe20000011600 */
[----:B------:R-:W-:Y:S01]  /*ab50*/  IMAD.MOV.U32 R19, RZ, RZ, -0x1 ;  /* 0xffffffffff137424 */ /* 0x000fe200078e00ff */
[----:B------:R-:W-:Y:S02]  /*ab60*/  ISETP.GT.U32.AND P1, PT, R0, 0x3, PT ;  /* 0x000000030000780c */ /* 0x000fe40003f24070 */
[----:B------:R-:W-:-:S02]  /*ab70*/  LOP3.LUT R2, R2, 0x1, RZ, 0xc0, !PT ;  /* 0x0000000102027812 */ /* 0x000fc400078ec0ff */
[C---:B------:R-:W-:Y:S01]  /*ab80*/  ISETP.LT.U32.AND P1, PT, R3.reuse, 0x4, P1 ;  /* 0x000000040300780c */ /* 0x040fe20000f21070 */
[----:B------:R-:W0:Y:S01]  /*ab90*/  @P4 S2R R9, SR_CgaCtaId ;  /* 0x0000000000094919 */ /* 0x000e220000008800 */
[----:B------:R-:W-:Y:S02]  /*aba0*/  @P4 MOV R4, 0x400 ;  /* 0x0000040000044802 */ /* 0x000fe40000000f00 */
[----:B------:R-:W-:Y:S02]  /*abb0*/  ISETP.NE.U32.AND P2, PT, R2, 0x1, PT ;  /* 0x000000010200780c */ /* 0x000fe40003f45070 */
[----:B------:R-:W-:Y:S02]  /*abc0*/  LOP3.LUT R0, R0, 0x3, RZ, 0xc0, !PT ;  /* 0x0000000300007812 */ /* 0x000fe400078ec0ff */
[----:B------:R-:W-:Y:S02]  /*abd0*/  ISETP.GT.U32.AND P2, PT, R3, 0x3, !P2 ;  /* 0x000000030300780c */ /* 0x000fe40005744070 */
[----:B------:R-:W-:-:S02]  /*abe0*/  SEL R3, RZ, 0x1, !P1 ;  /* 0x00000001ff037807 */ /* 0x000fc40004800000 */
[----:B------:R-:W-:Y:S02]  /*abf0*/  SEL R2, RZ, 0x1, !P2 ;  /* 0x00000001ff027807 */ /* 0x000fe40005000000 */
[----:B------:R-:W-:Y:S02]  /*ac00*/  PRMT R10, RZ, 0x7610, R10 ;  /* 0x00007610ff0a7816 */ /* 0x000fe4000000000a */
[--C-:B------:R-:W-:Y:S01]  /*ac10*/  LOP3.LUT R8, R2, R8, R3.reuse, 0x96, !PT ;  /* 0x0000000802087212 */ /* 0x100fe200078e9603 */
[----:B------:R-:W-:Y:S01]  /*ac20*/  IMAD.MOV.U32 R2, RZ, RZ, -0x1 ;  /* 0xffffffffff027424 */ /* 0x000fe200078e00ff */
[----:B------:R-:W-:Y:S02]  /*ac30*/  PRMT R3, RZ, 0x7610, R3 ;  /* 0x00007610ff037816 */ /* 0x000fe40000000003 */
[----:B0-----:R-:W-:-:S04]  /*ac40*/  @P4 LEA R4, R9, R4, 0x18 ;  /* 0x0000000409044211 */ /* 0x001fc800078ec0ff */
[----:B------:R0:W-:Y:S01]  /*ac50*/  @P4 SYNCS.ARRIVE.TRANS64.A1T0 RZ, [R4+URZ+0x78], RZ ;  /* 0x000078ff04ff49a7 */ /* 0x0001e2000810003f */
[----:B------:R-:W-:-:S04]  /*ac60*/  IADD3 R16, P4, R16, UR36, RZ ;  /* 0x0000002410107c10 */ /* 0x000fc8000ff9e0ff */
[----:B------:R-:W-:Y:S02]  /*ac70*/  IADD3.X R17, R17, UR40, RZ, P4, !PT ;  /* 0x0000002811117c10 */ /* 0x000fe4000a7fe4ff */
[----:B------:R-:W-:-:S04]  /*ac80*/  ISETP.GE.U32.AND P4, PT, R16, UR8, PT ;  /* 0x0000000810007c0c */ /* 0x000fc8000bf86070 */
[----:B------:R-:W-:-:S13]  /*ac90*/  ISETP.GE.U32.AND.EX P1, PT, R17, UR9, PT, P4 ;  /* 0x0000000911007c0c */ /* 0x000fda000bf26140 */
[----:B0-----:R-:W-:Y:S05]  /*aca0*/  @P1 BRA `(.L_x_303) ;  /* 0x0000000400581947 */ /* 0x001fea0003800000 */
[----:B------:R-:W0:Y:S01]  /*acb0*/  S2UR UR7, SR_CTAID.X ;  /* 0x00000000000779c3 */ /* 0x000e220000002500 */
[----:B------:R-:W-:Y:S01]  /*acc0*/  ULDC.64 UR8, c[0x0][0x628] ;  /* 0x00018a0000087ab9 */ /* 0x000fe20000000a00 */
[----:B------:R-:W-:Y:S01]  /*acd0*/  ULDC UR10, c[0x0][0x150] ;  /* 0x00005400000a7ab9 */ /* 0x000fe20000000800 */
[----:B------:R-:W-:Y:S01]  /*ace0*/  ISETP.NE.U32.AND P1, PT, RZ, UR8, PT ;  /* 0x00000008ff007c0c */ /* 0x000fe2000bf25070 */
[----:B------:R-:W-:Y:S01]  /*acf0*/  ULDC UR11, c[0x0][0x630] ;  /* 0x00018c00000b7ab9 */ /* 0x000fe20000000800 */
[----:B------:R-:W-:Y:S01]  /*ad00*/  ULDC UR13, c[0x0][0x154] ;  /* 0x00005500000d7ab9 */ /* 0x000fe20000000800 */
[----:B------:R-:W-:Y:S01]  /*ad10*/  IMAD.MOV.U32 R2, RZ, RZ, R16 ;  /* 0x000000ffff027224 */ /* 0x000fe200078e0010 */
[----:B------:R-:W-:Y:S01]  /*ad20*/  ISETP.NE.AND.EX P1, PT, RZ, UR9, PT, P1 ;  /* 0x00000009ff007c0c */ /* 0x000fe2000bf25310 */
[----:B------:R-:W1:Y:S01]  /*ad30*/  S2UR UR12, SR_CTAID.Y ;  /* 0x00000000000c79c3 */ /* 0x000e620000002600 */
[----:B0-----:R-:W-:-:S05]  /*ad40*/  I2FP.F32.U32 R3, UR7 ;  /* 0x0000000700037c45 */ /* 0x001fca0008201000 */
[----:B------:R-:W-:Y:S01]  /*ad50*/  FMUL R12, R3, UR10 ;  /* 0x0000000a030c7c20 */ /* 0x000fe20008400000 */
[----:B------:R-:W-:-:S05]  /*ad60*/  IMAD.MOV.U32 R3, RZ, RZ, R17 ;  /* 0x000000ffff037224 */ /* 0x000fca00078e0011 */
[----:B------:R-:W-:Y:S05]  /*ad70*/  @!P1 BRA `(.L_x_304) ;  /* 0x0000000000289947 */ /* 0x000fea0003800000 */
[----:B------:R-:W-:Y:S02]  /*ad80*/  ULDC UR10, c[0x0][0x634] ;  /* 0x00018d00000a7ab9 */ /* 0x000fe40000000800 */
[----:B------:R-:W-:-:S05]  /*ad90*/  IADD3 R7, P1, R16, UR10, RZ ;  /* 0x0000000a10077c10 */ /* 0x000fca000ff3e0ff */
[----:B------:R-:W-:-:S04]  /*ada0*/  IMAD.X R11, RZ, RZ, R17, P1 ;  /* 0x000000ffff0b7224 */ /* 0x000fc800008e0611 */
[----:B------:R-:W-:-:S04]  /*adb0*/  IMAD.WIDE.U32 R4, R11, UR8, RZ ;  /* 0x000000080b047c25 */ /* 0x000fc8000f8e00ff */
[----:B------:R-:W-:-:S04]  /*adc0*/  IMAD.WIDE.U32 R4, P1, R7, UR9, R4 ;  /* 0x0000000907047c25 */ /* 0x000fc8000f820004 */
[----:B------:R-:W-:-:S04]  /*add0*/  IMAD.WIDE.U32 R6, R7, UR8, RZ ;  /* 0x0000000807067c25 */ /* 0x000fc8000f8e00ff */
[----:B------:R-:W-:Y:S01]  /*ade0*/  IMAD.X R3, RZ, RZ, RZ, P1 ;  /* 0x000000ffff037224 */ /* 0x000fe200008e06ff */
[----:B------:R-:W-:Y:S01]  /*adf0*/  IADD3 RZ, P1, R7, R4, RZ ;  /* 0x0000000407ff7210 */ /* 0x000fe20007f3e0ff */
[----:B------:R-:W-:-:S04]  /*ae00*/  IMAD.MOV.U32 R2, RZ, RZ, R5 ;  /* 0x000000ffff027224 */ /* 0x000fc800078e0005 */
[----:B------:R-:W-:-:S08]  /*ae10*/  IMAD.WIDE.U32.X R2, R11, UR9, R2, P1 ;  /* 0x000000090b027c25 */ /* 0x000fd000088e0402 */
.L_x_304:
[--C-:B------:R-:W-:Y:S01]  /*ae20*/  SHF.R.U64 R19, R2, UR11, R3.reuse ;  /* 0x0000000b02137c19 */ /* 0x100fe20008001203 */
[----:B------:R-:W0:Y:S01]  /*ae30*/  F2I.U32.TRUNC.NTZ R12, R12 ;  /* 0x0000000c000c7305 */ /* 0x000e22000020f000 */
[----:B------:R-:W-:Y:S01]  /*ae40*/  SHF.R.U32.HI R2, RZ, UR11, R3 ;  /* 0x0000000bff027c19 */ /* 0x000fe20008011603 */
[----:B------:R-:W-:Y:S01]  /*ae50*/  ULDC.64 UR8, c[0x0][0x620] ;  /* 0x0001880000087ab9 */ /* 0x000fe20000000a00 */
[----:B------:R-:W-:Y:S01]  /*ae60*/  IADD3 R5, P1, RZ, -R19, RZ ;  /* 0x80000013ff057210 */ /* 0x000fe20007f3e0ff */
[----:B------:R-:W-:Y:S01]  /*ae70*/  ULDC.64 UR14, c[0x0][0x640] ;  /* 0x00019000000e7ab9 */ /* 0x000fe20000000a00 */
[----:B-1----:R-:W-:Y:S01]  /*ae80*/  I2FP.F32.U32 R4, UR12 ;  /* 0x0000000c00047c45 */ /* 0x002fe20008201000 */
[----:B------:R-:W1:Y:S01]  /*ae90*/  LDC R11, c[0x0][0x610] ;  /* 0x00018400ff0b7b82 */ /* 0x000e620000000800 */
[----:B------:R-:W-:Y:S01]  /*aea0*/  ULDC UR11, c[0x0][0x658] ;  /* 0x00019600000b7ab9 */ /* 0x000fe20000000800 */
[----:B------:R-:W-:Y:S01]  /*aeb0*/  IMAD.X R2, RZ, RZ, ~R2, P1 ;  /* 0x000000ffff027224 */ /* 0x000fe200008e0e02 */
[----:B------:R-:W-:Y:S01]  /*aec0*/  ISETP.NE.U32.AND P1, PT, RZ, UR14, PT ;  /* 0x0000000eff007c0c */ /* 0x000fe2000bf25070 */
[----:B------:R-:W-:Y:S01]  /*aed0*/  FMUL R6, R4, UR13 ;  /* 0x0000000d04067c20 */ /* 0x000fe20008400000 */
[----:B------:R-:W-:Y:S01]  /*aee0*/  ULDC UR13, c[0x0][0x648] ;  /* 0x00019200000d7ab9 */ /* 0x000fe20000000800 */
[----:B------:R-:W-:Y:S01]  /*aef0*/  IMAD R4, R2, UR8, RZ ;  /* 0x0000000802047c24 */ /* 0x000fe2000f8e02ff */
[----:B------:R-:W-:Y:S01]  /*af00*/  ISETP.NE.AND.EX P1, PT, RZ, UR15, PT, P1 ;  /* 0x0000000fff007c0c */ /* 0x000fe2000bf25310 */
[C---:B------:R-:W-:Y:S01]  /*af10*/  IMAD.WIDE.U32 R2, R5.reuse, UR8, R16 ;  /* 0x0000000805027c25 */ /* 0x040fe2000f8e0010 */
[----:B0-----:R-:W-:Y:S01]  /*af20*/  R2UR UR8, R12 ;  /* 0x000000000c0872ca */ /* 0x001fe200000e0000 */
[----:B------:R-:W0:Y:S02]  /*af30*/  F2I.U32.TRUNC.NTZ R6, R6 ;  /* 0x0000000600067305 */ /* 0x000e24000020f000 */
[----:B------:R-:W-:Y:S01]  /*af40*/  IMAD R5, R5, UR9, R4 ;  /* 0x0000000905057c24 */ /* 0x000fe2000f8e0204 */
[----:B------:R-:W-:-:S03]  /*af50*/  ULDC UR9, c[0x0][0x618] ;  /* 0x0001860000097ab9 */ /* 0x000fc60000000800 */
[----:B------:R-:W-:-:S05]  /*af60*/  IMAD.IADD R3, R3, 0x1, R5 ;  /* 0x0000000103037824 */ /* 0x000fca00078e0205 */
[--C-:B------:R-:W-:Y:S02]  /*af70*/  SHF.R.U64 R12, R2, UR9, R3.reuse ;  /* 0x00000009020c7c19 */ /* 0x100fe40008001203 */
[----:B------:R-:W-:Y:S01]  /*af80*/  SHF.R.U32.HI R3, RZ, UR9, R3 ;  /* 0x00000009ff037c19 */ /* 0x000fe20008011603 */
[----:B------:R-:W-:Y:S01]  /*af90*/  ULDC UR9, c[0x0][0x608] ;  /* 0x0001820000097ab9 */ /* 0x000fe20000000800 */
[----:B0-----:R-:W-:Y:S02]  /*afa0*/  R2UR UR10, R6 ;  /* 0x00000000060a72ca */ /* 0x001fe400000e0000 */
[--C-:B------:R-:W-:Y:S02]  /*afb0*/  SHF.R.U64 R14, R12, UR9, R3.reuse ;  /* 0x000000090c0e7c19 */ /* 0x100fe40008001203 */
[----:B------:R-:W-:Y:S01]  /*afc0*/  SHF.R.U32.HI R3, RZ, UR9, R3 ;  /* 0x00000009ff037c19 */ /* 0x000fe20008011603 */
[----:B------:R-:W-:-:S03]  /*afd0*/  UIADD3 UR9, -UR8, URZ, URZ ;  /* 0x0000003f08097290 */ /* 0x000fc6000fffe13f */
[--C-:B------:R-:W-:Y:S01]  /*afe0*/  SHF.R.U64 R18, R14, UR11, R3.reuse ;  /* 0x0000000b0e127c19 */ /* 0x100fe20008001203 */
[----:B------:R-:W-:Y:S01]  /*aff0*/  ULDC UR8, c[0x0][0x144] ;  /* 0x0000510000087ab9 */ /* 0x000fe20000000800 */
[----:B------:R-:W-:-:S03]  /*b000*/  SHF.R.U32.HI R3, RZ, UR11, R3 ;  /* 0x0000000bff037c19 */ /* 0x000fc60008011603 */
[----:B------:R-:W-:Y:S01]  /*b010*/  IMAD.MOV.U32 R2, RZ, RZ, R18 ;  /* 0x000000ffff027224 */ /* 0x000fe200078e0012 */
[----:B------:R-:W-:Y:S06]  /*b020*/  @!P1 BRA `(.L_x_305) ;  /* 0x0000000000289947 */ /* 0x000fec0003800000 */
        /* <DEDUP_REMOVED lines=10> */
.L_x_305:
[----:B------:R-:W-:Y:S01]  /*b0d0*/  UISETP.NE.AND UP0, UPT, UR39, URZ, UPT ;  /* 0x0000003f2700728c */ /* 0x000fe2000bf05270 */
[----:B------:R-:W-:Y:S01]  /*b0e0*/  SHF.R.U64 R3, R2, UR13, R3 ;  /* 0x0000000d02037c19 */ /* 0x000fe20008001203 */
[----:B------:R-:W-:Y:S01]  /*b0f0*/  UIADD3 UR10, -UR10, URZ, URZ ;  /* 0x0000003f0a0a7290 */ /* 0x000fe2000fffe13f */
[----:B------:R-:W-:Y:S01]  /*b100*/  LOP3.LUT R2, R14, UR6, RZ, 0xc0, !PT ;  /* 0x000000060e027c12 */ /* 0x000fe2000f8ec0ff */
[----:B------:R-:W-:Y:S02]  /*b110*/  UIMAD UR7, UR8, UR9, UR7 ;  /* 0x00000009080772a4 */ /* 0x000fe4000f8e0207 */
[----:B------:R-:W-:Y:S01]  /*b120*/  IMAD.MOV R5, RZ, RZ, -R3 ;  /* 0x000000ffff057224 */ /* 0x000fe200078e0a03 */
[----:B------:R-:W-:Y:S01]  /*b130*/  ULDC UR8, c[0x0][0x148] ;  /* 0x0000520000087ab9 */ /* 0x000fe20000000800 */
[----:B------:R-:W-:Y:S01]  /*b140*/  IMAD R4, R3, UR5, R2 ;  /* 0x0000000503047c24 */ /* 0x000fe2000f8e0202 */
[----:B------:R-:W-:Y:S02]  /*b150*/  LOP3.LUT R3, R12, UR4, RZ, 0xc0, !PT ;  /* 0x000000040c037c12 */ /* 0x000fe4000f8ec0ff */
[----:B------:R-:W-:Y:S01]  /*b160*/  @UP0 UIMAD UR7, UR8, UR10, UR12 ;  /* 0x0000000a080702a4 */ /* 0x000fe2000f8e020c */
[----:B------:R-:W-:-:S02]  /*b170*/  PLOP3.LUT P1, PT, PT, PT, UP0, 0x80, 0x0 ;  /* 0x000000000000781c */ /* 0x000fc40003f2f008 */
[----:B------:R-:W-:Y:S02]  /*b180*/  ULDC UR8, c[0x0][0x638] ;  /* 0x00018e0000087ab9 */ /* 0x000fe40000000800 */
[----:B------:R-:W-:Y:S02]  /*b190*/  IMAD R2, R5, UR8, R18 ;  /* 0x0000000805027c24 */ /* 0x000fe4000f8e0212 */
[----:B-1----:R-:W-:Y:S01]  /*b1a0*/  IMAD R11, R4, R11, UR7 ;  /* 0x00000007040b7e24 */ /* 0x002fe2000f8e020b */
[----:B------:R-:W-:Y:S01]  /*b1b0*/  ULDC UR7, c[0x0][0x600] ;  /* 0x0001800000077ab9 */ /* 0x000fe20000000800 */
[----:B------:R-:W-:Y:S02]  /*b1c0*/  IMAD.MOV.U32 R4, RZ, RZ, 0x1 ;  /* 0x00000001ff047424 */ /* 0x000fe400078e00ff */
[----:B------:R-:W-:-:S03]  /*b1d0*/  IMAD R18, R2, UR7, R3 ;  /* 0x0000000702127c24 */ /* 0x000fc6000f8e0203 */
[----:B------:R-:W-:Y:S02]  /*b1e0*/  PRMT R3, R4, 0x7610, R3 ;  /* 0x0000761004037816 */ /* 0x000fe40000000003 */
[----:B------:R-:W-:Y:S02]  /*b1f0*/  SEL R2, R18, R11, !P1 ;  /* 0x0000000b12027207 */ /* 0x000fe40004800000 */
[----:B------:R-:W-:-:S07]  /*b200*/  SEL R18, R11, R18, !P1 ;  /* 0x000000120b127207 */ /* 0x000fce0004800000 */
.L_x_303:
[----:B------:R-:W-:Y:S05]  /*b210*/  BSYNC B1 ;  /* 0x0000000000017941 */ /* 0x000fea0003800000 */
.L_x_302:
[----:B------:R-:W-:-:S13]  /*b220*/  LOP3.LUT P1, RZ, R3, 0xff, RZ, 0xc0, !PT ;  /* 0x000000ff03ff7812 */ /* 0x000fda000782c0ff */
[----:B------:R-:W-:Y:S05]  /*b230*/  @P1 BRA `(.L_x_306) ;  /* 0xfffffff400201947 */ /* 0x000fea000383ffff */
[----:B------:R-:W-:Y:S05]  /*b240*/  BSYNC B0 ;  /* 0x0000000000007941 */ /* 0x000fea0003800000 */
.L_x_294:
[----:B------:R-:W-:-:S03]  /*b250*/  UMOV UR7, 0xffffffff ;  /* 0xffffffff00077882 */ /* 0x000fc60000000000 */
[----:B------:R-:W-:Y:S05]  /*b260*/  BRA.DIV UR7, `(.L_x_307) ;  /* 0x0000000607447947 */ /* 0x000fea000b800000 */
[----:B------:R-:W-:-:S13]  /*b270*/  ELECT P6, URZ, PT ;  /* 0x00000000003f782f */ /* 0x000fda00038c0000 */
.L_x_323:
[----:B------:R-:W-:Y:S04]  /*b280*/  BSSY B0, `(.L_x_308) ;  /* 0x000002c000007945 */ /* 0x000fe80003800000 */
[----:B------:R-:W-:Y:S05]  /*b290*/  @!P6 BRA `(.L_x_309) ;  /* 0x0000000000a8e947 */ /* 0x000fea0003800000 */
[----:B------:R-:W-:-:S04]  /*b2a0*/  ULOP3.LUT UR7, UR41, 0x2, URZ, 0xfc, !UPT ;  /* 0x0000000229077892 */ /* 0x000fc8000f8efc3f */
[----:B------:R-:W-:-:S06]  /*b2b0*/  UISETP.NE.AND UP0, UPT, UR7, 0x3, UPT ;  /* 0x000000030700788c */ /* 0x000fcc000bf05270 */
[----:B------:R-:W-:-:S13]  /*b2c0*/  PLOP3.LUT P0, PT, PT, PT, UP0, 0x80, 0x0 ;  /* 0x000000000000781c */ /* 0x000fda0003f0f008 */
[----:B------:R-:W-:Y:S05]  /*b2d0*/  @!P0 BRA `(.L_x_310) ;  /* 0x0000000000048947 */ /* 0x000fea0003800000 */
[----:B------:R-:W-:Y:S01]  /*b2e0*/  BPT.TRAP 0x1 ;  /* 0x000000040000795c */ /* 0x000fe20000300000 */
.L_x_310:
[----:B------:R-:W0:Y:S01]  /*b2f0*/  S2R R3, SR_CgaCtaId ;  /* 0x0000000000037919 */ /* 0x000e220000008800 */
[----:B------:R-:W-:-:S04]  /*b300*/  MOV R2, 0x400 ;  /* 0x0000040000027802 */ /* 0x000fc80000000f00 */
[----:B0-----:R-:W-:Y:S02]  /*b310*/  LEA R3, R3, R2, 0x18 ;  /* 0x0000000203037211 */ /* 0x001fe400078ec0ff */
[----:B------:R-:W-:-:S03]  /*b320*/  SHF.L.U32 R2, R8, 0x1f, RZ ;  /* 0x0000001f08027819 */ /* 0x000fc600000006ff */
[----:B------:R-:W-:-:S04]  /*b330*/  VIADD R3, R3, 0x20 ;  /* 0x0000002003037836 */ /* 0x000fc80000000000 */
[C---:B------:R-:W-:Y:S02]  /*b340*/  IMAD R7, R0.reuse, 0x8, R3 ;  /* 0x0000000800077824 */ /* 0x040fe400078e0203 */
[----:B------:R-:W-:Y:S02]  /*b350*/  VIADD R0, R0, 0x1 ;  /* 0x0000000100007836 */ /* 0x000fe40000000000 */
[----:B------:R-:W0:Y:S03]  /*b360*/  SYNCS.PHASECHK.TRANS64.TRYWAIT P0, [R7+URZ], R2 ;  /* 0x00000002070075a7 */ /* 0x000e26000800017f */
[----:B------:R-:W-:-:S04]  /*b370*/  ISETP.NE.AND P1, PT, R0, 0x4, PT ;  /* 0x000000040000780c */ /* 0x000fc80003f25270 */
[----:B------:R-:W-:Y:S02]  /*b380*/  SEL R5, RZ, 0x1, P1 ;  /* 0x00000001ff057807 */ /* 0x000fe40000800000 */
[----:B------:R-:W-:Y:S02]  /*b390*/  SEL R0, R0, RZ, P1 ;  /* 0x000000ff00007207 */ /* 0x000fe40000800000 */
[----:B------:R-:W-:-:S03]  /*b3a0*/  LOP3.LUT R5, R8, R5, RZ, 0x3c, !PT ;  /* 0x0000000508057212 */ /* 0x000fc600078e3cff */
[----:B------:R-:W-:Y:S01]  /*b3b0*/  IMAD R9, R0, 0x8, R3 ;  /* 0x0000000800097824 */ /* 0x000fe200078e0203 */
[----:B------:R-:W-:Y:S01]  /*b3c0*/  SHF.L.U32 R4, R5, 0x1f, RZ ;  /* 0x0000001f05047819 */ /* 0x000fe200000006ff */
[----:B0-----:R-:W-:Y:S06]  /*b3d0*/  @!P0 BRA `(.L_x_311) ;  /* 0x0000000400088947 */ /* 0x001fec0003800000 */
.L_x_324:
[----:B------:R-:W1:Y:S01]  /*b3e0*/  SYNCS.PHASECHK.TRANS64.TRYWAIT P0, [R9+URZ], R4 ;  /* 0x00000004090075a7 */ /* 0x000e62000800017f */
[----:B------:R-:W-:-:S05]  /*b3f0*/  VIADD R0, R0, 0x1 ;  /* 0x0000000100007836 */ /* 0x000fca0000000000 */
[----:B------:R-:W-:-:S04]  /*b400*/  ISETP.NE.AND P1, PT, R0, 0x4, PT ;  /* 0x000000040000780c */ /* 0x000fc80003f25270 */
[----:B0-----:R-:W-:Y:S02]  /*b410*/  SEL R2, RZ, 0x1, P1 ;  /* 0x00000001ff027807 */ /* 0x001fe40000800000 */
[----:B------:R-:W-:Y:S02]  /*b420*/  SEL R0, R0, RZ, P1 ;  /* 0x000000ff00007207 */ /* 0x000fe40000800000 */
[----:B------:R-:W-:-:S03]  /*b430*/  LOP3.LUT R7, R5, R2, RZ, 0x3c, !PT ;  /* 0x0000000205077212 */ /* 0x000fc600078e3cff */
[----:B------:R-:W-:Y:S01]  /*b440*/  IMAD R6, R0, 0x8, R3 ;  /* 0x0000000800067824 */ /* 0x000fe200078e0203 */
[----:B------:R-:W-:Y:S01]  /*b450*/  SHF.L.U32 R5, R7, 0x1f, RZ ;  /* 0x0000001f07057819 */ /* 0x000fe200000006ff */
[----:B-1----:R-:W-:Y:S06]  /*b460*/  @!P0 BRA `(.L_x_312) ;  /* 0x0000000000f88947 */ /* 0x002fec0003800000 */
.L_x_325:
[----:B------:R-:W1:Y:S01]  /*b470*/  SYNCS.PHASECHK.TRANS64.TRYWAIT P0, [R6+URZ], R5 ;  /* 0x00000005060075a7 */ /* 0x000e62000800017f */
[----:B------:R-:W-:-:S05]  /*b480*/  VIADD R0, R0, 0x1 ;  /* 0x0000000100007836 */ /* 0x000fca0000000000 */
[----:B------:R-:W-:-:S04]  /*b490*/  ISETP.NE.AND P1, PT, R0, 0x4, PT ;  /* 0x000000040000780c */ /* 0x000fc80003f25270 */
[----:B------:R-:W-:Y:S02]  /*b4a0*/  SEL R2, RZ, 0x1, P1 ;  /* 0x00000001ff027807 */ /* 0x000fe40000800000 */
[----:B------:R-:W-:Y:S02]  /*b4b0*/  SEL R0, R0, RZ, P1 ;  /* 0x000000ff00007207 */ /* 0x000fe40000800000 */
[----:B------:R-:W-:Y:S01]  /*b4c0*/  LOP3.LUT R2, R7, R2, RZ, 0x3c, !PT ;  /* 0x0000000207027212 */ /* 0x000fe200078e3cff */
[----:B-1----:R-:W-:Y:S06]  /*b4d0*/  @!P0 BRA `(.L_x_313) ;  /* 0x0000000000f08947 */ /* 0x002fec0003800000 */
.L_x_326:
[----:B------:R-:W-:Y:S01]  /*b4e0*/  IMAD R3, R0, 0x8, R3 ;  /* 0x0000000800037824 */ /* 0x000fe200078e0203 */
[----:B------:R-:W-:-:S07]  /*b4f0*/  SHF.L.U32 R0, R2, 0x1f, RZ ;  /* 0x0000001f02007819 */ /* 0x000fce00000006ff */
.L_x_314:
[----:B--2---:R2:W3:Y:S02]  /*b500*/  SYNCS.PHASECHK.TRANS64.TRYWAIT P0, [R3+URZ], R0 ;  /* 0x00000000030075a7 */ /* 0x0044e4000800017f */
[----:B---3--:R-:W-:Y:S05]  /*b510*/  @!P0 NANOSLEEP.SYNCS 0x989680 ;  /* 0x009896800000895d */ /* 0x008fea0003900000 */
[----:B------:R-:W3:Y:S02]  /*b520*/  @!P0 SYNCS.PHASECHK.TRANS64 P0, [R3+URZ], R0 ;  /* 0x00000000030085a7 */ /* 0x000ee4000800007f */
[----:B---3--:R-:W-:Y:S05]  /*b530*/  @!P0 BRA `(.L_x_314) ;  /* 0xfffffffc00f08947 */ /* 0x008fea000383ffff */
.L_x_309:
[----:B------:R-:W-:Y:S05]  /*b540*/  BSYNC B0 ;  /* 0x0000000000007941 */ /* 0x000fea0003800000 */
.L_x_308:
[----:B------:R-:W-:Y:S05]  /*b550*/  EXIT ;  /* 0x000000000000794d */ /* 0x000fea0003800000 */
.L_x_18:
[----:B0-----:R0:W1:Y:S02]  /*b560*/  SYNCS.PHASECHK.TRANS64.TRYWAIT P0, [R158+URZ], R3 ;  /* 0x000000039e0075a7 */ /* 0x001064000800017f */
[----:B-1----:R-:W-:Y:S05]  /*b570*/  @!P0 NANOSLEEP.SYNCS 0x989680 ;  /* 0x009896800000895d */ /* 0x002fea0003900000 */
[----:B------:R-:W1:Y:S02]  /*b580*/  @!P0 SYNCS.PHASECHK.TRANS64 P0, [R158+URZ], R3 ;  /* 0x000000039e0085a7 */ /* 0x000e64000800007f */
[----:B-1----:R-:W-:Y:S05]  /*b590*/  @!P0 BRA `(.L_x_18) ;  /* 0xfffffffc00f08947 */ /* 0x002fea000383ffff */
[----:B------:R-:W-:Y:S05]  /*b5a0*/  BRA `(.L_x_315) ;  /* 0xffffff6000707947 */ /* 0x000fea000383ffff */
.L_x_23:
[----:B-1----:R1:W2:Y:S02]  /*b5b0*/  SYNCS.PHASECHK.TRANS64.TRYWAIT P1, [R3+URZ], R0 ;  /* 0x00000000030075a7 */ /* 0x0022a4000802017f */
[----:B--2---:R-:W-:Y:S05]  /*b5c0*/  @!P1 NANOSLEEP.SYNCS 0x989680 ;  /* 0x009896800000995d */ /* 0x004fea0003900000 */
[----:B------:R-:W2:Y:S02]  /*b5d0*/  @!P1 SYNCS.PHASECHK.TRANS64 P1, [R3+URZ], R0 ;  /* 0x00000000030095a7 */ /* 0x000ea4000802007f */
[----:B--2---:R-:W-:Y:S05]  /*b5e0*/  @!P1 BRA `(.L_x_23) ;  /* 0xfffffffc00f09947 */ /* 0x004fea000383ffff */
[----:B------:R-:W-:Y:S05]  /*b5f0*/  BRA `(.L_x_22) ;  /* 0xffffff6000e07947 */ /* 0x000fea000383ffff */
.L_x_28:
[----:B-1----:R-:W-:-:S04]  /*b600*/  IMAD.U32 R5, RZ, RZ, UR4 ;  /* 0x00000004ff057e24 */ /* 0x002fc8000f8e00ff */
[----:B------:R1:W2:Y:S03]  /*b610*/  SYNCS.PHASECHK.TRANS64.TRYWAIT P1, [R5+URZ], R4 ;  /* 0x00000004050075a7 */ /* 0x0002a6000802017f */
[----:B--2---:R-:W-:Y:S05]  /*b620*/  @!P1 NANOSLEEP.SYNCS 0x989680 ;  /* 0x009896800000995d */ /* 0x004fea0003900000 */
[----:B------:R-:W2:Y:S02]  /*b630*/  @!P1 SYNCS.PHASECHK.TRANS64 P1, [R5+URZ], R4 ;  /* 0x00000004050095a7 */ /* 0x000ea4000802007f */
[----:B--2---:R-:W-:Y:S05]  /*b640*/  @!P1 BRA `(.L_x_28) ;  /* 0xfffffffc00ec9947 */ /* 0x004fea000383ffff */
[----:B------:R-:W-:Y:S05]  /*b650*/  BRA `(.L_x_27) ;  /* 0xffffff6400747947 */ /* 0x000fea000383ffff */
.L_x_34:
[----:B0-----:R0:W1:Y:S02]  /*b660*/  SYNCS.PHASECHK.TRANS64.TRYWAIT P0, [R158+URZ+0x10], R3 ;  /* 0x000010039e0075a7 */ /* 0x001064000800017f */
[----:B-1----:R-:W-:Y:S05]  /*b670*/  @!P0 NANOSLEEP.SYNCS 0x989680 ;  /* 0x009896800000895d */ /* 0x002fea0003900000 */
[----:B------:R-:W1:Y:S02]  /*b680*/  @!P0 SYNCS.PHASECHK.TRANS64 P0, [R158+URZ+0x10], R3 ;  /* 0x000010039e0085a7 */ /* 0x000e64000800007f */
[----:B-1----:R-:W-:Y:S05]  /*b690*/  @!P0 BRA `(.L_x_34) ;  /* 0xfffffffc00f08947 */ /* 0x002fea000383ffff */
[----:B------:R-:W-:Y:S05]  /*b6a0*/  BRA `(.L_x_316) ;  /* 0xffffff6800887947 */ /* 0x000fea000383ffff */
.L_x_295:
[----:B------:R-:W-:Y:S01]  /*b6b0*/  BSSY B1, `(.L_x_317) ;  /* 0x0000006000017945 */ /* 0x000fe20003800000 */
[----:B------:R-:W-:-:S07]  /*b6c0*/  IMAD.MOV.U32 R15, RZ, RZ, -0x1 ;  /* 0xffffffffff0f7424 */ /* 0x000fce00078e00ff */
[----:B------:R-:W-:Y:S05]  /*b6d0*/  WARPSYNC.COLLECTIVE R15, `(.L_x_318) ;  /* 0x000000000f0c7348 */ /* 0x000fea0003c00000 */
[----:B------:R-:W-:Y:S02]  /*b6e0*/  ELECT P6, UR62, PT ;  /* 0x00000000003e782f */ /* 0x000fe400038c0000 */
[----:B------:R-:W-:Y:S01]  /*b6f0*/  MOV R14, UR62 ;  /* 0x0000003e000e7c02 */ /* 0x000fe20008000f00 */
[----:B------:R-:W-:Y:S10]  /*b700*/  ENDCOLLECTIVE ;  /* 0x000000000000791b */ /* 0x000ff40003800000 */
.L_x_318:
[----:B------:R-:W-:Y:S05]  /*b710*/  BSYNC B1 ;  /* 0x0000000000017941 */ /* 0x000fea0003800000 */
.L_x_317:
[----:B------:R-:W-:Y:S05]  /*b720*/  BRA `(.L_x_319) ;  /* 0xffffffec00f07947 */ /* 0x000fea000383ffff */
.L_x_298:
[----:B0-----:R0:W1:Y:S02]  /*b730*/  SYNCS.PHASECHK.TRANS64.TRYWAIT P1, [R12+URZ+0x20], R3 ;  /* 0x000020030c0075a7 */ /* 0x001064000802017f */
[----:B-1----:R-:W-:Y:S05]  /*b740*/  @!P1 NANOSLEEP.SYNCS 0x989680 ;  /* 0x009896800000995d */ /* 0x002fea0003900000 */
[----:B------:R-:W1:Y:S02]  /*b750*/  @!P1 SYNCS.PHASECHK.TRANS64 P1, [R12+URZ+0x20], R3 ;  /* 0x000020030c0095a7 */ /* 0x000e64000802007f */
[----:B-1----:R-:W-:Y:S05]  /*b760*/  @!P1 BRA `(.L_x_298) ;  /* 0xfffffffc00f09947 */ /* 0x002fea000383ffff */
[----:B------:R-:W-:Y:S05]  /*b770*/  BRA `(.L_x_320) ;  /* 0xfffffff0002c7947 */ /* 0x000fea000383ffff */
.L_x_307:
[----:B------:R-:W-:Y:S01]  /*b780*/  BSSY B0, `(.L_x_321) ;  /* 0x0000006000007945 */ /* 0x000fe20003800000 */
[----:B------:R-:W-:-:S07]  /*b790*/  IMAD.MOV.U32 R15, RZ, RZ, -0x1 ;  /* 0xffffffffff0f7424 */ /* 0x000fce00078e00ff */
[----:B------:R-:W-:Y:S05]  /*b7a0*/  WARPSYNC.COLLECTIVE R15, `(.L_x_322) ;  /* 0x000000000f0c7348 */ /* 0x000fea0003c00000 */
[----:B------:R-:W-:Y:S02]  /*b7b0*/  ELECT P6, UR62, PT ;  /* 0x00000000003e782f */ /* 0x000fe400038c0000 */
[----:B------:R-:W-:Y:S01]  /*b7c0*/  MOV R14, UR62 ;  /* 0x0000003e000e7c02 */ /* 0x000fe20008000f00 */
[----:B------:R-:W-:Y:S10]  /*b7d0*/  ENDCOLLECTIVE ;  /* 0x000000000000791b */ /* 0x000ff40003800000 */
.L_x_322:
[----:B------:R-:W-:Y:S05]  /*b7e0*/  BSYNC B0 ;  /* 0x0000000000007941 */ /* 0x000fea0003800000 */
.L_x_321:
[----:B------:R-:W-:Y:S05]  /*b7f0*/  BRA `(.L_x_323) ;  /* 0xfffffff800a07947 */ /* 0x000fea000383ffff */
.L_x_311:
[----:B0-----:R0:W1:Y:S02]  /*b800*/  SYNCS.PHASECHK.TRANS64.TRYWAIT P0, [R7+URZ], R2 ;  /* 0x00000002070075a7 */ /* 0x001064000800017f */
[----:B-1----:R-:W-:Y:S05]  /*b810*/  @!P0 NANOSLEEP.SYNCS 0x989680 ;  /* 0x009896800000895d */ /* 0x002fea0003900000 */
[----:B------:R-:W1:Y:S02]  /*b820*/  @!P0 SYNCS.PHASECHK.TRANS64 P0, [R7+URZ], R2 ;  /* 0x00000002070085a7 */ /* 0x000e64000800007f */
[----:B-1----:R-:W-:Y:S05]  /*b830*/  @!P0 BRA `(.L_x_311) ;  /* 0xfffffffc00f08947 */ /* 0x002fea000383ffff */
[----:B------:R-:W-:Y:S05]  /*b840*/  BRA `(.L_x_324) ;  /* 0xfffffff800e47947 */ /* 0x000fea000383ffff */
.L_x_312:
[----:B0-----:R0:W1:Y:S02]  /*b850*/  SYNCS.PHASECHK.TRANS64.TRYWAIT P0, [R9+URZ], R4 ;  /* 0x00000004090075a7 */ /* 0x001064000800017f */
[----:B-1----:R-:W-:Y:S05]  /*b860*/  @!P0 NANOSLEEP.SYNCS 0x989680 ;  /* 0x009896800000895d */ /* 0x002fea0003900000 */
[----:B------:R-:W1:Y:S02]  /*b870*/  @!P0 SYNCS.PHASECHK.TRANS64 P0, [R9+URZ], R4 ;  /* 0x00000004090085a7 */ /* 0x000e64000800007f */
[----:B-1----:R-:W-:Y:S05]  /*b880*/  @!P0 BRA `(.L_x_312) ;  /* 0xfffffffc00f08947 */ /* 0x002fea000383ffff */
[----:B------:R-:W-:Y:S05]  /*b890*/  BRA `(.L_x_325) ;  /* 0xfffffff800f47947 */ /* 0x000fea000383ffff */
.L_x_313:
[----:B-1----:R1:W2:Y:S02]  /*b8a0*/  SYNCS.PHASECHK.TRANS64.TRYWAIT P0, [R6+URZ], R5 ;  /* 0x00000005060075a7 */ /* 0x0022a4000800017f */
[----:B--2---:R-:W-:Y:S05]  /*b8b0*/  @!P0 NANOSLEEP.SYNCS 0x989680 ;  /* 0x009896800000895d */ /* 0x004fea0003900000 */
[----:B------:R-:W2:Y:S02]  /*b8c0*/  @!P0 SYNCS.PHASECHK.TRANS64 P0, [R6+URZ], R5 ;  /* 0x00000005060085a7 */ /* 0x000ea4000800007f */
[----:B--2---:R-:W-:Y:S05]  /*b8d0*/  @!P0 BRA `(.L_x_313) ;  /* 0xfffffffc00f08947 */ /* 0x004fea000383ffff */
[----:B------:R-:W-:Y:S05]  /*b8e0*/  BRA `(.L_x_326) ;  /* 0xfffffff800fc7947 */ /* 0x000fea000383ffff */
.L_x_327:
[----:B------:R-:W-:-:S00]  /*b8f0*/  BRA `(.L_x_327) ;  /* 0xfffffffc00fc7947 */ /* 0x000fc0000383ffff */
[----:B------:R-:W-:-:S00]  /*b900*/  NOP ;  /* 0x0000000000007918 */ /* 0x000fc00000000000 */
[----:B------:R-:W-:-:S00]  /*b910*/  NOP ;  /* 0x0000000000007918 */ /* 0x000fc00000000000 */
[----:B------:R-:W-:-:S00]  /*b920*/  NOP ;  /* 0x0000000000007918 */ /* 0x000fc00000000000 */
[----:B------:R-:W-:-:S00]  /*b930*/  NOP ;  /* 0x0000000000007918 */ /* 0x000fc00000000000 */
[----:B------:R-:W-:-:S00]  /*b940*/  NOP ;  /* 0x0000000000007918 */ /* 0x000fc00000000000 */
[----:B------:R-:W-:-:S00]  /*b950*/  NOP ;  /* 0x0000000000007918 */ /* 0x000fc00000000000 */
[----:B------:R-:W-:-:S00]  /*b960*/  NOP ;  /* 0x0000000000007918 */ /* 0x000fc00000000000 */
[----:B------:R-:W-:-:S00]  /*b970*/  NOP ;  /* 0x0000000000007918 */ /* 0x000fc00000000000 */
.L_x_328:


//--------------------- .nv.global.init           --------------------------
	.section	.nv.global.init,"aw",@progbits
.nv.global.init:
	.type		$str$22,@object
	.size		$str$22,($str$23 - $str$22)
$str$22:
        /*0000*/ 	.byte	0x6b, 0x5f, 0x74, 0x69, 0x6c, 0x65, 0x5f, 0x63, 0x6f, 0x75, 0x6e, 0x74, 0x20, 0x3e, 0x3d, 0x20
        /*0010*/ 	.byte	0x31, 0x00
	.type		$str$23,@object
	.size		$str$23,(__unnamed_1 - $str$23)
$str$23:
        /*0012*/ 	.byte	0x2f, 0x74, 0x6d, 0x70, 0x2f, 0x63, 0x75, 0x74, 0x6c, 0x61, 0x73, 0x73, 0x5f, 0x73, 0x77, 0x65
        /*0022*/ 	.byte	0x65, 0x70, 0x5f, 0x73, 0x72, 0x63, 0x2f, 0x69, 0x6e, 0x63, 0x6c, 0x75, 0x64, 0x65, 0x2f, 0x63
        /*0032*/ 	.byte	0x75, 0x74, 0x6c, 0x61, 0x73, 0x73, 0x2f, 0x67, 0x65, 0x6d, 0x6d, 0x2f, 0x63, 0x6f, 0x6c, 0x6c
        /*0042*/ 	.byte	0x65, 0x63, 0x74, 0x69, 0x76, 0x65, 0x2f, 0x73, 0x6d, 0x39, 0x30, 0x5f, 0x6d, 0x6d, 0x61, 0x5f
        /*0052*/ 	.byte	0x74, 0x6d, 0x61, 0x5f, 0x67, 0x6d, 0x6d, 0x61, 0x5f, 0x73, 0x73, 0x5f, 0x77, 0x61, 0x72, 0x70
        /*0062*/ 	.byte	0x73, 0x70, 0x65, 0x63, 0x69, 0x61, 0x6c, 0x69, 0x7a, 0x65, 0x64, 0x2e, 0x68, 0x70, 0x70, 0x00
	.type		__unnamed_1,@object
	.size		__unnamed_1,(.L_0 - __unnamed_1)
__unnamed_1:
        /*0072*/ 	.byte	0x76, 0x6f, 0x69, 0x64, 0x20, 0x63, 0x75, 0x74, 0x6c, 0x61, 0x73, 0x73, 0x3a, 0x3a, 0x67, 0x65
        /* <DEDUP_REMOVED lines=180> */
        /*0bc2*/ 	.byte	0x3a, 0x3a, 0x69, 0x64, 0x65, 0x6e, 0x74, 0x69, 0x74, 0x79, 0x5d, 0x00
.L_0:


//--------------------- .nv.shared._ZN7cutlass13device_kernelINS_4gemm6kernel13GemmUniversalIN4cute5tupleIJiiiiEEENS1_10collective13CollectiveMmaINS1_34MainloopSm90TmaGmmaWarpSpecializedILi4ENS5_IJNS4_1CILi1EEENSA_ILi2EEESB_EEENS1_32KernelTmaWarpSpecializedPingpongEEENS5_IJNSA_ILi64EEENSA_ILi256EEENSA_ILi32EEEEEENS_10bfloat16_tENS5_IJlSB_lEEESK_SL_NS4_8TiledMMAINS4_8MMA_AtomIJNS4_4SM904GMMA28MMA_64x256x16_F32BF16BF16_SSILNSP_5MajorE0ELSR_0ELNSP_7ScaleInE1ELSS_1EEEEEENS4_6LayoutINS5_IJSB_SB_SB_EEENS5_IJNSA_ILi0EEESX_SX_EEEEENS5_IJNS4_10UnderscoreES10_S10_EEEEENS4_23SM90_TMA_LOAD_MULTICASTENS4_14ComposedLayoutINS4_7SwizzleILi2ELi4ELi3EEENS4_18smem_ptr_flag_bitsILi16EEENSV_INS5_IJNSA_ILi8EEESI_EEENS5_IJSI_SB_EEEEEEEvNS4_8identityENS4_13SM90_TMA_LOADES1D_vS1E_EENS_8epilogue10collective6detail29Sm90TmaWarpSpecializedAdapterINS1I_15DefaultEpilogueISK_SL_SL_NS1H_6thread17LinearCombinationISK_Li1EffLNS1M_9ScaleType4KindE0ELNS_15FloatRoundStyleE2ESK_EENS1_15EpilogueDefaultEEEEEvvEEEEvNT_6ParamsE --------------------------
	.section	.nv.shared._ZN7cutlass13device_kernelINS_4gemm6kernel13GemmUniversalIN4cute5tupleIJiiiiEEENS1_10collective13CollectiveMmaINS1_34MainloopSm90TmaGmmaWarpSpecializedILi4ENS5_IJNS4_1CILi1EEENSA_ILi2EEESB_EEENS1_32KernelTmaWarpSpecializedPingpongEEENS5_IJNSA_ILi64EEENSA_ILi256EEENSA_ILi32EEEEEENS_10bfloat16_tENS5_IJlSB_lEEESK_SL_NS4_8TiledMMAINS4_8MMA_AtomIJNS4_4SM904GMMA28MMA_64x256x16_F32BF16BF16_SSILNSP_5MajorE0ELSR_0ELNSP_7ScaleInE1ELSS_1EEEEEENS4_6LayoutINS5_IJSB_SB_SB_EEENS5_IJNSA_ILi0EEESX_SX_EEEEENS5_IJNS4_10UnderscoreES10_S10_EEEEENS4_23SM90_TMA_LOAD_MULTICASTENS4_14ComposedLayoutINS4_7SwizzleILi2ELi4ELi3EEENS4_18smem_ptr_flag_bitsILi16EEENSV_INS5_IJNSA_ILi8EEESI_EEENS5_IJSI_SB_EEEEEEEvNS4_8identityENS4_13SM90_TMA_LOADES1D_vS1E_EENS_8epilogue10collective6detail29Sm90TmaWarpSpecializedAdapterINS1I_15DefaultEpilogueISK_SL_SL_NS1H_6thread17LinearCombinationISK_Li1EffLNS1M_9ScaleType4KindE0ELNS_15FloatRoundStyleE2ESK_EENS1_15EpilogueDefaultEEEEEvvEEEEvNT_6ParamsE,"aw",@nobits
	.sectionflags	@""
	.align	16
	.zero		1024


//--------------------- .nv.shared.reserved.0     --------------------------
	.section	.nv.shared.reserved.0,"aw",@nobits
	.weak		__nv_reservedSMEM_offset_0_alias
	.size		__nv_reservedSMEM_offset_0_alias, 0, 0
	.other		__nv_reservedSMEM_offset_0_alias,@"STO_CUDA_RESERVED_SHARED STV_DEFAULT"
__nv_reservedSMEM_offset_0_alias:
	.zero		0


//--------------------- .nv.global                --------------------------
	.section	.nv.global,"aw",@nobits
.nv.global:
	.type		_ZN39_INTERNAL_ad491614_4_k_cu_af3585ca_30154cute1_E,@object
	.size		_ZN39_INTERNAL_ad491614_4_k_cu_af3585ca_30154cute1_E,(_ZN39_INTERNAL_ad491614_4_k_cu_af3585ca_30154cuda3std3__45__cpo6cbeginE - _ZN39_INTERNAL_ad491614_4_k_cu_af3585ca_30154cute1_E)
_ZN39_INTERNAL_ad491614_4_k_cu_af3585ca_30154cute1_E:
	.zero		1
	.type		_ZN39_INTERNAL_ad491614_4_k_cu_af3585ca_30154cuda3std3__45__cpo6cbeginE,@object
	.size		_ZN39_INTERNAL_ad491614_4_k_cu_af3585ca_30154cuda3std3__45__cpo6cbeginE,(_ZN39_INTERNAL_ad491614_4_k_cu_af3585ca_30154cuda3std3__48in_placeE - _ZN39_INTERNAL_ad491614_4_k_cu_af3585ca_30154cuda3std3__45__cpo6cbeginE)
_ZN39_INTERNAL_ad491614_4_k_cu_af3585ca_30154cuda3std3__45__cpo6cbeginE:
	.zero		1
	.type		_ZN39_INTERNAL_ad491614_4_k_cu_af3585ca_30154cuda3std3__48in_placeE,@object
	.size		_ZN39_INTERNAL_ad491614_4_k_cu_af3585ca_30154cuda3std3__48in_placeE,(_ZN39_INTERNAL_ad491614_4_k_cu_af3585ca_30154cuda3std6ranges3__45__cpo9iter_moveE - _ZN39_INTERNAL_ad491614_4_k_cu_af3585ca_30154cuda3std3__48in_placeE)
_ZN39_INTERNAL_ad491614_4_k_cu_af3585ca_30154cuda3std3__48in_placeE:
	.zero		1
	.type		_ZN39_INTERNAL_ad491614_4_k_cu_af3585ca_30154cuda3std6ranges3__45__cpo9iter_moveE,@object
	.size		_ZN39_INTERNAL_ad491614_4_k_cu_af3585ca_30154cuda3std6ranges3__45__cpo9iter_moveE,(_ZN39_INTERNAL_ad491614_4_k_cu_af3585ca_30154cuda3std3__45__cpo5beginE - _ZN39_INTERNAL_ad491614_4_k_cu_af3585ca_30154cuda3std6ranges3__45__cpo9iter_moveE)
_ZN39_INTERNAL_ad491614_4_k_cu_af3585ca_30154cuda3std6ranges3__45__cpo9iter_moveE:
	.zero		1
	.type		_ZN39_INTERNAL_ad491614_4_k_cu_af3585ca_30154cuda3std3__45__cpo5beginE,@object
	.size		_ZN39_INTERNAL_ad491614_4_k_cu_af3585ca_30154cuda3std3__45__cpo5beginE,(_ZN39_INTERNAL_ad491614_4_k_cu_af3585ca_30154cuda3std3__441_GLOBAL__N__ad491614_4_k_cu_af3585ca_30156ignoreE - _ZN39_INTERNAL_ad491614_4_k_cu_af3585ca_30154cuda3std3__45__cpo5beginE)
_ZN39_INTERNAL_ad491614_4_k_cu_af3585ca_30154cuda3std3__45__cpo5beginE:
	.zero		1
	.type		_ZN39_INTERNAL_ad491614_4_k_cu_af3585ca_30154cuda3std3__441_GLOBAL__N__ad491614_4_k_cu_af3585ca_30156ignoreE,@object
	.size		_ZN39_INTERNAL_ad491614_4_k_cu_af3585ca_30154cuda3std3__441_GLOBAL__N__ad491614_4_k_cu_af3585ca_30156ignoreE,(_ZN39_INTERNAL_ad491614_4_k_cu_af3585ca_30154cute7productE - _ZN39_INTERNAL_ad491614_4_k_cu_af3585ca_30154cuda3std3__441_GLOBAL__N__ad491614_4_k_cu_af3585ca_30156ignoreE)
_ZN39_INTERNAL_ad491614_4_k_cu_af3585ca_30154cuda3std3__441_GLOBAL__N__ad491614_4_k_cu_af3585ca_30156ignoreE:
	.zero		1
	.type		_ZN39_INTERNAL_ad491614_4_k_cu_af3585ca_30154cute7productE,@object
	.size		_ZN39_INTERNAL_ad491614_4_k_cu_af3585ca_30154cute7productE,(_ZN39_INTERNAL_ad491614_4_k_cu_af3585ca_30154cuda3std3__45__cpo3endE - _ZN39_INTERNAL_ad491614_4_k_cu_af3585ca_30154cute7productE)
_ZN39_INTERNAL_ad491614_4_k_cu_af3585ca_30154cute7productE:
	.zero		1
	.type		_ZN39_INTERNAL_ad491614_4_k_cu_af3585ca_30154cuda3std3__45__cpo3endE,@object
	.size		_ZN39_INTERNAL_ad491614_4_k_cu_af3585ca_30154cuda3std3__45__cpo3endE,(_ZN39_INTERNAL_ad491614_4_k_cu_af3585ca_30154cuda3std3__419piecewise_constructE - _ZN39_INTERNAL_ad491614_4_k_cu_af3585ca_30154cuda3std3__45__cpo3endE)
_ZN39_INTERNAL_ad491614_4_k_cu_af3585ca_30154cuda3std3__45__cpo3endE:
	.zero		1
	.type		_ZN39_INTERNAL_ad491614_4_k_cu_af3585ca_30154cuda3std3__419piecewise_constructE,@object
	.size		_ZN39_INTERNAL_ad491614_4_k_cu_af3585ca_30154cuda3std3__419piecewise_constructE,(_ZN39_INTERNAL_ad491614_4_k_cu_af3585ca_30154cuda3std3__45__cpo4cendE - _ZN39_INTERNAL_ad491614_4_k_cu_af3585ca_30154cuda3std3__419piecewise_constructE)
_ZN39_INTERNAL_ad491614_4_k_cu_af3585ca_30154cuda3std3__419piecewise_constructE:
	.zero		1
	.type		_ZN39_INTERNAL_ad491614_4_k_cu_af3585ca_30154cuda3std3__45__cpo4cendE,@object
	.size		_ZN39_INTERNAL_ad491614_4_k_cu_af3585ca_30154cuda3std3__45__cpo4cendE,(_ZN39_INTERNAL_ad491614_4_k_cu_af3585ca_30154cuda3std6ranges3__45__cpo4swapE - _ZN39_INTERNAL_ad491614_4_k_cu_af3585ca_30154cuda3std3__45__cpo4cendE)
_ZN39_INTERNAL_ad491614_4_k_cu_af3585ca_30154cuda3std3__45__cpo4cendE:
	.zero		1
	.type		_ZN39_INTERNAL_ad491614_4_k_cu_af3585ca_30154cuda3std6ranges3__45__cpo4swapE,@object
	.size		_ZN39_INTERNAL_ad491614_4_k_cu_af3585ca_30154cuda3std6ranges3__45__cpo4swapE,(.L_8 - _ZN39_INTERNAL_ad491614_4_k_cu_af3585ca_30154cuda3std6ranges3__45__cpo4swapE)
_ZN39_INTERNAL_ad491614_4_k_cu_af3585ca_30154cuda3std6ranges3__45__cpo4swapE:
	.zero		1
.L_8:


//--------------------- .nv.constant0._ZN7cutlass13device_kernelINS_4gemm6kernel13GemmUniversalIN4cute5tupleIJiiiiEEENS1_10collective13CollectiveMmaINS1_34MainloopSm90TmaGmmaWarpSpecializedILi4ENS5_IJNS4_1CILi1EEENSA_ILi2EEESB_EEENS1_32KernelTmaWarpSpecializedPingpongEEENS5_IJNSA_ILi64EEENSA_ILi256EEENSA_ILi32EEEEEENS_10bfloat16_tENS5_IJlSB_lEEESK_SL_NS4_8TiledMMAINS4_8MMA_AtomIJNS4_4SM904GMMA28MMA_64x256x16_F32BF16BF16_SSILNSP_5MajorE0ELSR_0ELNSP_7ScaleInE1ELSS_1EEEEEENS4_6LayoutINS5_IJSB_SB_SB_EEENS5_IJNSA_ILi0EEESX_SX_EEEEENS5_IJNS4_10UnderscoreES10_S10_EEEEENS4_23SM90_TMA_LOAD_MULTICASTENS4_14ComposedLayoutINS4_7SwizzleILi2ELi4ELi3EEENS4_18smem_ptr_flag_bitsILi16EEENSV_INS5_IJNSA_ILi8EEESI_EEENS5_IJSI_SB_EEEEEEEvNS4_8identityENS4_13SM90_TMA_LOADES1D_vS1E_EENS_8epilogue10collective6detail29Sm90TmaWarpSpecializedAdapterINS1I_15DefaultEpilogueISK_SL_SL_NS1H_6thread17LinearCombinationISK_Li1EffLNS1M_9ScaleType4KindE0ELNS_15FloatRoundStyleE2ESK_EENS1_15EpilogueDefaultEEEEEvvEEEEvNT_6ParamsE --------------------------
	.section	.nv.constant0._ZN7cutlass13device_kernelINS_4gemm6kernel13GemmUniversalIN4cute5tupleIJiiiiEEENS1_10collective13CollectiveMmaINS1_34MainloopSm90TmaGmmaWarpSpecializedILi4ENS5_IJNS4_1CILi1EEENSA_ILi2EEESB_EEENS1_32KernelTmaWarpSpecializedPingpongEEENS5_IJNSA_ILi64EEENSA_ILi256EEENSA_ILi32EEEEEENS_10bfloat16_tENS5_IJlSB_lEEESK_SL_NS4_8TiledMMAINS4_8MMA_AtomIJNS4_4SM904GMMA28MMA_64x256x16_F32BF16BF16_SSILNSP_5MajorE0ELSR_0ELNSP_7ScaleInE1ELSS_1EEEEEENS4_6LayoutINS5_IJSB_SB_SB_EEENS5_IJNSA_ILi0EEESX_SX_EEEEENS5_IJNS4_10UnderscoreES10_S10_EEEEENS4_23SM90_TMA_LOAD_MULTICASTENS4_14ComposedLayoutINS4_7SwizzleILi2ELi4ELi3EEENS4_18smem_ptr_flag_bitsILi16EEENSV_INS5_IJNSA_ILi8EEESI_EEENS5_IJSI_SB_EEEEEEEvNS4_8identityENS4_13SM90_TMA_LOADES1D_vS1E_EENS_8epilogue10collective6detail29Sm90TmaWarpSpecializedAdapterINS1I_15DefaultEpilogueISK_SL_SL_NS1H_6thread17LinearCombinationISK_Li1EffLNS1M_9ScaleType4KindE0ELNS_15FloatRoundStyleE2ESK_EENS1_15EpilogueDefaultEEEEEvvEEEEvNT_6ParamsE,"a",@progbits
	.sectionflags	@""
	.align	4
.nv.constant0._ZN7cutlass13device_kernelINS_4gemm6kernel13GemmUniversalIN4cute5tupleIJiiiiEEENS1_10collective13CollectiveMmaINS1_34MainloopSm90TmaGmmaWarpSpecializedILi4ENS5_IJNS4_1CILi1EEENSA_ILi2EEESB_EEENS1_32KernelTmaWarpSpecializedPingpongEEENS5_IJNSA_ILi64EEENSA_ILi256EEENSA_ILi32EEEEEENS_10bfloat16_tENS5_IJlSB_lEEESK_SL_NS4_8TiledMMAINS4_8MMA_AtomIJNS4_4SM904GMMA28MMA_64x256x16_F32BF16BF16_SSILNSP_5MajorE0ELSR_0ELNSP_7ScaleInE1ELSS_1EEEEEENS4_6LayoutINS5_IJSB_SB_SB_EEENS5_IJNSA_ILi0EEESX_SX_EEEEENS5_IJNS4_10UnderscoreES10_S10_EEEEENS4_23SM90_TMA_LOAD_MULTICASTENS4_14ComposedLayoutINS4_7SwizzleILi2ELi4ELi3EEENS4_18smem_ptr_flag_bitsILi16EEENSV_INS5_IJNSA_ILi8EEESI_EEENS5_IJSI_SB_EEEEEEEvNS4_8identityENS4_13SM90_TMA_LOADES1D_vS1E_EENS_8epilogue10collective6detail29Sm90TmaWarpSpecializedAdapterINS1I_15DefaultEpilogueISK_SL_SL_NS1H_6thread17LinearCombinationISK_Li1EffLNS1M_9ScaleType4KindE0ELNS_15FloatRoundStyleE2ESK_EENS1_15EpilogueDefaultEEEEEvvEEEEvNT_6ParamsE:
	.zero		1664


//--------------------- SYMBOLS --------------------------

	.type		.nv.reservedSmem.offset0,@object
	.size		.nv.reservedSmem.offset0,0x4
	.type		__assertfail,@function
